//
// Generated by NVIDIA NVVM Compiler
//
// Compiler Build ID: CL-36424714
// Cuda compilation tools, release 13.0, V13.0.88
// Based on NVVM 20.0.0
//

.version 9.0
.target sm_100
.address_size 64

	// .globl	_Z20assignGridIn2DKerneliiiPKiPi

.visible .entry _Z20assignGridIn2DKerneliiiPKiPi(
	.param .u32 _Z20assignGridIn2DKerneliiiPKiPi_param_0,
	.param .u32 _Z20assignGridIn2DKerneliiiPKiPi_param_1,
	.param .u32 _Z20assignGridIn2DKerneliiiPKiPi_param_2,
	.param .u64 .ptr .align 1 _Z20assignGridIn2DKerneliiiPKiPi_param_3,
	.param .u64 .ptr .align 1 _Z20assignGridIn2DKerneliiiPKiPi_param_4
)
{
	.reg .pred 	%p<2>;
	.reg .b32 	%r<14>;
	.reg .b64 	%rd<9>;

	ld.param.u32 	%r4, [_Z20assignGridIn2DKerneliiiPKiPi_param_0];
	ld.param.u32 	%r2, [_Z20assignGridIn2DKerneliiiPKiPi_param_1];
	ld.param.u32 	%r3, [_Z20assignGridIn2DKerneliiiPKiPi_param_2];
	ld.param.u64 	%rd1, [_Z20assignGridIn2DKerneliiiPKiPi_param_3];
	ld.param.u64 	%rd2, [_Z20assignGridIn2DKerneliiiPKiPi_param_4];
	mov.u32 	%r5, %ctaid.x;
	mov.u32 	%r6, %ntid.x;
	mov.u32 	%r7, %tid.x;
	mad.lo.s32 	%r1, %r5, %r6, %r7;
	setp.ge.s32 	%p1, %r1, %r4;
	@%p1 bra 	$L__BB0_2;
	cvta.to.global.u64 	%rd3, %rd1;
	cvta.to.global.u64 	%rd4, %rd2;
	mul.lo.s32 	%r8, %r1, 3;
	mul.wide.s32 	%rd5, %r8, 4;
	add.s64 	%rd6, %rd3, %rd5;
	ld.global.u32 	%r9, [%rd6];
	ld.global.u32 	%r10, [%rd6+4];
	ld.global.u32 	%r11, [%rd6+8];
	mad.lo.s32 	%r12, %r9, %r2, %r10;
	mad.lo.s32 	%r13, %r12, %r3, %r11;
	mul.wide.s32 	%rd7, %r13, 4;
	add.s64 	%rd8, %rd4, %rd7;
	st.global.u32 	[%rd8], %r1;
$L__BB0_2:
	ret;

}
	// .globl	_Z20assignGridIn3DKerneliiiiPKiPi
.visible .entry _Z20assignGridIn3DKerneliiiiPKiPi(
	.param .u32 _Z20assignGridIn3DKerneliiiiPKiPi_param_0,
	.param .u32 _Z20assignGridIn3DKerneliiiiPKiPi_param_1,
	.param .u32 _Z20assignGridIn3DKerneliiiiPKiPi_param_2,
	.param .u32 _Z20assignGridIn3DKerneliiiiPKiPi_param_3,
	.param .u64 .ptr .align 1 _Z20assignGridIn3DKerneliiiiPKiPi_param_4,
	.param .u64 .ptr .align 1 _Z20assignGridIn3DKerneliiiiPKiPi_param_5
)
{
	.reg .pred 	%p<2>;
	.reg .b32 	%r<17>;
	.reg .b64 	%rd<9>;

	ld.param.u32 	%r5, [_Z20assignGridIn3DKerneliiiiPKiPi_param_0];
	ld.param.u32 	%r2, [_Z20assignGridIn3DKerneliiiiPKiPi_param_1];
	ld.param.u32 	%r3, [_Z20assignGridIn3DKerneliiiiPKiPi_param_2];
	ld.param.u32 	%r4, [_Z20assignGridIn3DKerneliiiiPKiPi_param_3];
	ld.param.u64 	%rd1, [_Z20assignGridIn3DKerneliiiiPKiPi_param_4];
	ld.param.u64 	%rd2, [_Z20assignGridIn3DKerneliiiiPKiPi_param_5];
	mov.u32 	%r6, %ctaid.x;
	mov.u32 	%r7, %ntid.x;
	mov.u32 	%r8, %tid.x;
	mad.lo.s32 	%r1, %r6, %r7, %r8;
	setp.ge.s32 	%p1, %r1, %r5;
	@%p1 bra 	$L__BB1_2;
	cvta.to.global.u64 	%rd3, %rd1;
	cvta.to.global.u64 	%rd4, %rd2;
	shl.b32 	%r9, %r1, 2;
	mul.wide.s32 	%rd5, %r9, 4;
	add.s64 	%rd6, %rd3, %rd5;
	ld.global.u32 	%r10, [%rd6];
	ld.global.u32 	%r11, [%rd6+4];
	ld.global.u32 	%r12, [%rd6+8];
	ld.global.u32 	%r13, [%rd6+12];
	mad.lo.s32 	%r14, %r10, %r2, %r11;
	mad.lo.s32 	%r15, %r14, %r3, %r12;
	mad.lo.s32 	%r16, %r15, %r4, %r13;
	mul.wide.s32 	%rd7, %r16, 4;
	add.s64 	%rd8, %rd4, %rd7;
	st.global.u32 	[%rd8], %r1;
$L__BB1_2:
	ret;

}
	// .globl	_Z30assignGridInterpIndice2DKerneliiiiiiffPKiS0_PKfPiPf
.visible .entry _Z30assignGridInterpIndice2DKerneliiiiiiffPKiS0_PKfPiPf(
	.param .u32 _Z30assignGridInterpIndice2DKerneliiiiiiffPKiS0_PKfPiPf_param_0,
	.param .u32 _Z30assignGridInterpIndice2DKerneliiiiiiffPKiS0_PKfPiPf_param_1,
	.param .u32 _Z30assignGridInterpIndice2DKerneliiiiiiffPKiS0_PKfPiPf_param_2,
	.param .u32 _Z30assignGridInterpIndice2DKerneliiiiiiffPKiS0_PKfPiPf_param_3,
	.param .u32 _Z30assignGridInterpIndice2DKerneliiiiiiffPKiS0_PKfPiPf_param_4,
	.param .u32 _Z30assignGridInterpIndice2DKerneliiiiiiffPKiS0_PKfPiPf_param_5,
	.param .f32 _Z30assignGridInterpIndice2DKerneliiiiiiffPKiS0_PKfPiPf_param_6,
	.param .f32 _Z30assignGridInterpIndice2DKerneliiiiiiffPKiS0_PKfPiPf_param_7,
	.param .u64 .ptr .align 1 _Z30assignGridInterpIndice2DKerneliiiiiiffPKiS0_PKfPiPf_param_8,
	.param .u64 .ptr .align 1 _Z30assignGridInterpIndice2DKerneliiiiiiffPKiS0_PKfPiPf_param_9,
	.param .u64 .ptr .align 1 _Z30assignGridInterpIndice2DKerneliiiiiiffPKiS0_PKfPiPf_param_10,
	.param .u64 .ptr .align 1 _Z30assignGridInterpIndice2DKerneliiiiiiffPKiS0_PKfPiPf_param_11,
	.param .u64 .ptr .align 1 _Z30assignGridInterpIndice2DKerneliiiiiiffPKiS0_PKfPiPf_param_12
)
{
	.reg .pred 	%p<29>;
	.reg .b32 	%r<72>;
	.reg .b32 	%f<33>;
	.reg .b64 	%rd<44>;
	.reg .b64 	%fd<14>;

	ld.param.u32 	%r38, [_Z30assignGridInterpIndice2DKerneliiiiiiffPKiS0_PKfPiPf_param_0];
	ld.param.u32 	%r33, [_Z30assignGridInterpIndice2DKerneliiiiiiffPKiS0_PKfPiPf_param_1];
	ld.param.u32 	%r34, [_Z30assignGridInterpIndice2DKerneliiiiiiffPKiS0_PKfPiPf_param_2];
	ld.param.u32 	%r35, [_Z30assignGridInterpIndice2DKerneliiiiiiffPKiS0_PKfPiPf_param_3];
	ld.param.u32 	%r36, [_Z30assignGridInterpIndice2DKerneliiiiiiffPKiS0_PKfPiPf_param_4];
	ld.param.u32 	%r37, [_Z30assignGridInterpIndice2DKerneliiiiiiffPKiS0_PKfPiPf_param_5];
	ld.param.f32 	%f9, [_Z30assignGridInterpIndice2DKerneliiiiiiffPKiS0_PKfPiPf_param_6];
	ld.param.f32 	%f10, [_Z30assignGridInterpIndice2DKerneliiiiiiffPKiS0_PKfPiPf_param_7];
	ld.param.u64 	%rd16, [_Z30assignGridInterpIndice2DKerneliiiiiiffPKiS0_PKfPiPf_param_9];
	ld.param.u64 	%rd13, [_Z30assignGridInterpIndice2DKerneliiiiiiffPKiS0_PKfPiPf_param_10];
	ld.param.u64 	%rd15, [_Z30assignGridInterpIndice2DKerneliiiiiiffPKiS0_PKfPiPf_param_12];
	cvta.to.global.u64 	%rd1, %rd16;
	mov.u32 	%r39, %ctaid.x;
	mov.u32 	%r40, %ntid.x;
	mov.u32 	%r41, %tid.x;
	mad.lo.s32 	%r1, %r39, %r40, %r41;
	setp.ge.s32 	%p2, %r1, %r38;
	@%p2 bra 	$L__BB2_21;
	cvta.to.global.u64 	%rd2, %rd13;
	cvta.to.global.u64 	%rd3, %rd15;
	mul.lo.s32 	%r43, %r36, %r1;
	cvt.s64.s32 	%rd4, %r43;
	ld.global.u32 	%r60, [%rd1];
	setp.lt.s32 	%p3, %r33, 2;
	setp.lt.s32 	%p4, %r1, %r60;
	or.pred  	%p5, %p3, %p4;
	mov.b32 	%r61, 0;
	@%p5 bra 	$L__BB2_4;
	mov.b32 	%r59, 1;
$L__BB2_3:
	mov.u32 	%r61, %r59;
	mul.wide.u32 	%rd17, %r61, 4;
	add.s64 	%rd18, %rd1, %rd17;
	ld.global.u32 	%r46, [%rd18];
	add.s32 	%r60, %r46, %r60;
	add.s32 	%r59, %r61, 1;
	setp.lt.s32 	%p6, %r59, %r33;
	setp.ge.s32 	%p7, %r1, %r60;
	and.pred  	%p8, %p6, %p7;
	@%p8 bra 	$L__BB2_3;
$L__BB2_4:
	mul.lo.s32 	%r49, %r1, 3;
	mul.wide.s32 	%rd19, %r49, 4;
	add.s64 	%rd20, %rd2, %rd19;
	mul.lo.s32 	%r50, %r35, %r34;
	mul.lo.s32 	%r51, %r50, %r61;
	cvt.s64.s32 	%rd5, %r51;
	ld.global.f32 	%f12, [%rd20+4];
	div.rn.f32 	%f1, %f12, %f9;
	ld.global.f32 	%f13, [%rd20];
	div.rn.f32 	%f2, %f13, %f10;
	neg.s32 	%r8, %r37;
	setp.lt.s32 	%p9, %r37, 0;
	mov.f32 	%f31, 0f00000000;
	mov.b32 	%r67, 0;
	@%p9 bra 	$L__BB2_14;
	cvt.f64.f32 	%fd1, %f1;
	cvt.f64.f32 	%fd2, %f2;
	cvt.rzi.s32.f32 	%r9, %f1;
	cvt.rzi.s32.f32 	%r10, %f2;
	mov.b32 	%r67, 0;
	mov.f32 	%f31, 0f00000000;
	shl.b64 	%rd31, %rd4, 2;
	add.s64 	%rd32, %rd3, %rd31;
	mov.u32 	%r62, %r8;
$L__BB2_6:
	setp.ge.s32 	%p10, %r67, %r36;
	@%p10 bra 	$L__BB2_13;
	add.s32 	%r53, %r62, %r9;
	setp.lt.s32 	%p11, %r53, 0;
	setp.ge.s32 	%p12, %r53, %r34;
	or.pred  	%p1, %p11, %p12;
	mul.lo.s32 	%r13, %r53, %r35;
	cvt.rn.f64.u32 	%fd4, %r53;
	add.f64 	%fd5, %fd4, 0d3FE0000000000000;
	sub.f64 	%fd6, %fd5, %fd1;
	mul.f64 	%fd3, %fd6, %fd6;
	mov.u32 	%r65, %r8;
$L__BB2_8:
	mov.u32 	%r18, %r65;
	abs.s32 	%r54, %r18;
	abs.s32 	%r55, %r62;
	add.s32 	%r56, %r54, %r55;
	setp.gt.s32 	%p13, %r56, %r37;
	@%p13 bra 	$L__BB2_12;
	add.s32 	%r20, %r18, %r10;
	setp.lt.s32 	%p14, %r20, 0;
	setp.ge.s32 	%p15, %r20, %r35;
	or.pred  	%p16, %p14, %p15;
	or.pred  	%p18, %p1, %p16;
	@%p18 bra 	$L__BB2_12;
	ld.param.u64 	%rd40, [_Z30assignGridInterpIndice2DKerneliiiiiiffPKiS0_PKfPiPf_param_8];
	add.s32 	%r57, %r20, %r13;
	cvt.s64.s32 	%rd21, %r57;
	add.s64 	%rd22, %rd21, %rd5;
	cvta.to.global.u64 	%rd23, %rd40;
	shl.b64 	%rd24, %rd22, 2;
	add.s64 	%rd25, %rd23, %rd24;
	ld.global.u32 	%r21, [%rd25];
	setp.lt.s32 	%p19, %r21, 0;
	@%p19 bra 	$L__BB2_12;
	ld.param.u64 	%rd41, [_Z30assignGridInterpIndice2DKerneliiiiiiffPKiS0_PKfPiPf_param_11];
	cvt.s64.s32 	%rd26, %r67;
	add.s64 	%rd27, %rd26, %rd4;
	cvta.to.global.u64 	%rd28, %rd41;
	shl.b64 	%rd29, %rd27, 2;
	add.s64 	%rd30, %rd28, %rd29;
	st.global.u32 	[%rd30], %r21;
	cvt.rn.f64.u32 	%fd7, %r20;
	add.f64 	%fd8, %fd7, 0d3FE0000000000000;
	sub.f64 	%fd9, %fd8, %fd2;
	fma.rn.f64 	%fd10, %fd9, %fd9, %fd3;
	cvt.rn.f32.f64 	%f15, %fd10;
	sqrt.rn.f32 	%f16, %f15;
	cvt.f64.f32 	%fd11, %f16;
	add.f64 	%fd12, %fd11, 0d3E45798EE2308C3A;
	rcp.rn.f64 	%fd13, %fd12;
	cvt.rn.f32.f64 	%f17, %fd13;
	mul.wide.s32 	%rd33, %r67, 4;
	add.s64 	%rd34, %rd32, %rd33;
	st.global.f32 	[%rd34], %f17;
	add.f32 	%f31, %f31, %f17;
	add.s32 	%r67, %r67, 1;
$L__BB2_12:
	add.s32 	%r65, %r18, 1;
	setp.lt.s32 	%p20, %r18, %r37;
	setp.lt.s32 	%p21, %r67, %r36;
	and.pred  	%p22, %p20, %p21;
	@%p22 bra 	$L__BB2_8;
$L__BB2_13:
	add.s32 	%r26, %r62, 1;
	setp.eq.s32 	%p23, %r62, %r37;
	mov.u32 	%r62, %r26;
	@%p23 bra 	$L__BB2_14;
	bra.uni 	$L__BB2_6;
$L__BB2_14:
	setp.lt.s32 	%p24, %r67, 1;
	@%p24 bra 	$L__BB2_21;
	and.b32  	%r15, %r67, 3;
	setp.lt.u32 	%p25, %r67, 4;
	mov.b32 	%r70, 0;
	@%p25 bra 	$L__BB2_18;
	and.b32  	%r70, %r67, 2147483644;
	neg.s32 	%r69, %r70;
	shl.b64 	%rd35, %rd4, 2;
	add.s64 	%rd36, %rd35, %rd3;
	add.s64 	%rd42, %rd36, 8;
$L__BB2_17:
	ld.global.f32 	%f18, [%rd42+-8];
	div.rn.f32 	%f19, %f18, %f31;
	st.global.f32 	[%rd42+-8], %f19;
	ld.global.f32 	%f20, [%rd42+-4];
	div.rn.f32 	%f21, %f20, %f31;
	st.global.f32 	[%rd42+-4], %f21;
	ld.global.f32 	%f22, [%rd42];
	div.rn.f32 	%f23, %f22, %f31;
	st.global.f32 	[%rd42], %f23;
	ld.global.f32 	%f24, [%rd42+4];
	div.rn.f32 	%f25, %f24, %f31;
	st.global.f32 	[%rd42+4], %f25;
	add.s32 	%r69, %r69, 4;
	add.s64 	%rd42, %rd42, 16;
	setp.ne.s32 	%p26, %r69, 0;
	@%p26 bra 	$L__BB2_17;
$L__BB2_18:
	setp.eq.s32 	%p27, %r15, 0;
	@%p27 bra 	$L__BB2_21;
	shl.b64 	%rd37, %rd4, 2;
	mul.wide.u32 	%rd38, %r70, 4;
	add.s64 	%rd39, %rd37, %rd38;
	add.s64 	%rd43, %rd3, %rd39;
	neg.s32 	%r71, %r15;
$L__BB2_20:
	.pragma "nounroll";
	ld.global.f32 	%f26, [%rd43];
	div.rn.f32 	%f27, %f26, %f31;
	st.global.f32 	[%rd43], %f27;
	add.s64 	%rd43, %rd43, 4;
	add.s32 	%r71, %r71, 1;
	setp.ne.s32 	%p28, %r71, 0;
	@%p28 bra 	$L__BB2_20;
$L__BB2_21:
	ret;

}
	// .globl	_Z30assignGridInterpIndice3DKerneliiiiiiifffPKiS0_PKfPiPf
.visible .entry _Z30assignGridInterpIndice3DKerneliiiiiiifffPKiS0_PKfPiPf(
	.param .u32 _Z30assignGridInterpIndice3DKerneliiiiiiifffPKiS0_PKfPiPf_param_0,
	.param .u32 _Z30assignGridInterpIndice3DKerneliiiiiiifffPKiS0_PKfPiPf_param_1,
	.param .u32 _Z30assignGridInterpIndice3DKerneliiiiiiifffPKiS0_PKfPiPf_param_2,
	.param .u32 _Z30assignGridInterpIndice3DKerneliiiiiiifffPKiS0_PKfPiPf_param_3,
	.param .u32 _Z30assignGridInterpIndice3DKerneliiiiiiifffPKiS0_PKfPiPf_param_4,
	.param .u32 _Z30assignGridInterpIndice3DKerneliiiiiiifffPKiS0_PKfPiPf_param_5,
	.param .u32 _Z30assignGridInterpIndice3DKerneliiiiiiifffPKiS0_PKfPiPf_param_6,
	.param .f32 _Z30assignGridInterpIndice3DKerneliiiiiiifffPKiS0_PKfPiPf_param_7,
	.param .f32 _Z30assignGridInterpIndice3DKerneliiiiiiifffPKiS0_PKfPiPf_param_8,
	.param .f32 _Z30assignGridInterpIndice3DKerneliiiiiiifffPKiS0_PKfPiPf_param_9,
	.param .u64 .ptr .align 1 _Z30assignGridInterpIndice3DKerneliiiiiiifffPKiS0_PKfPiPf_param_10,
	.param .u64 .ptr .align 1 _Z30assignGridInterpIndice3DKerneliiiiiiifffPKiS0_PKfPiPf_param_11,
	.param .u64 .ptr .align 1 _Z30assignGridInterpIndice3DKerneliiiiiiifffPKiS0_PKfPiPf_param_12,
	.param .u64 .ptr .align 1 _Z30assignGridInterpIndice3DKerneliiiiiiifffPKiS0_PKfPiPf_param_13,
	.param .u64 .ptr .align 1 _Z30assignGridInterpIndice3DKerneliiiiiiifffPKiS0_PKfPiPf_param_14
)
{
	.reg .pred 	%p<35>;
	.reg .b32 	%r<94>;
	.reg .b32 	%f<60>;
	.reg .b64 	%rd<42>;
	.reg .b64 	%fd<16>;

	ld.param.u32 	%r47, [_Z30assignGridInterpIndice3DKerneliiiiiiifffPKiS0_PKfPiPf_param_0];
	ld.param.u32 	%r41, [_Z30assignGridInterpIndice3DKerneliiiiiiifffPKiS0_PKfPiPf_param_1];
	ld.param.u32 	%r42, [_Z30assignGridInterpIndice3DKerneliiiiiiifffPKiS0_PKfPiPf_param_2];
	ld.param.u32 	%r43, [_Z30assignGridInterpIndice3DKerneliiiiiiifffPKiS0_PKfPiPf_param_3];
	ld.param.u32 	%r44, [_Z30assignGridInterpIndice3DKerneliiiiiiifffPKiS0_PKfPiPf_param_4];
	ld.param.u32 	%r45, [_Z30assignGridInterpIndice3DKerneliiiiiiifffPKiS0_PKfPiPf_param_5];
	ld.param.u32 	%r46, [_Z30assignGridInterpIndice3DKerneliiiiiiifffPKiS0_PKfPiPf_param_6];
	ld.param.f32 	%f15, [_Z30assignGridInterpIndice3DKerneliiiiiiifffPKiS0_PKfPiPf_param_7];
	ld.param.f32 	%f16, [_Z30assignGridInterpIndice3DKerneliiiiiiifffPKiS0_PKfPiPf_param_8];
	ld.param.f32 	%f17, [_Z30assignGridInterpIndice3DKerneliiiiiiifffPKiS0_PKfPiPf_param_9];
	ld.param.u64 	%rd16, [_Z30assignGridInterpIndice3DKerneliiiiiiifffPKiS0_PKfPiPf_param_10];
	ld.param.u64 	%rd20, [_Z30assignGridInterpIndice3DKerneliiiiiiifffPKiS0_PKfPiPf_param_11];
	ld.param.u64 	%rd17, [_Z30assignGridInterpIndice3DKerneliiiiiiifffPKiS0_PKfPiPf_param_12];
	ld.param.u64 	%rd18, [_Z30assignGridInterpIndice3DKerneliiiiiiifffPKiS0_PKfPiPf_param_13];
	ld.param.u64 	%rd19, [_Z30assignGridInterpIndice3DKerneliiiiiiifffPKiS0_PKfPiPf_param_14];
	cvta.to.global.u64 	%rd1, %rd20;
	mov.u32 	%r48, %ctaid.x;
	mov.u32 	%r49, %ntid.x;
	mov.u32 	%r50, %tid.x;
	mad.lo.s32 	%r1, %r48, %r49, %r50;
	setp.ge.s32 	%p3, %r1, %r47;
	@%p3 bra 	$L__BB3_23;
	cvta.to.global.u64 	%rd2, %rd17;
	cvta.to.global.u64 	%rd3, %rd19;
	mul.lo.s32 	%r52, %r45, %r1;
	cvt.s64.s32 	%rd4, %r52;
	ld.global.u32 	%r78, [%rd1];
	setp.lt.s32 	%p4, %r41, 2;
	setp.lt.s32 	%p5, %r1, %r78;
	or.pred  	%p6, %p4, %p5;
	mov.b32 	%r79, 0;
	@%p6 bra 	$L__BB3_4;
	mov.b32 	%r77, 1;
$L__BB3_3:
	mov.u32 	%r79, %r77;
	mul.wide.u32 	%rd21, %r79, 4;
	add.s64 	%rd22, %rd1, %rd21;
	ld.global.u32 	%r55, [%rd22];
	add.s32 	%r78, %r55, %r78;
	add.s32 	%r77, %r79, 1;
	setp.lt.s32 	%p7, %r77, %r41;
	setp.ge.s32 	%p8, %r1, %r78;
	and.pred  	%p9, %p7, %p8;
	@%p9 bra 	$L__BB3_3;
$L__BB3_4:
	mul.lo.s32 	%r58, %r1, 3;
	mul.wide.s32 	%rd23, %r58, 4;
	add.s64 	%rd24, %rd2, %rd23;
	mul.lo.s32 	%r59, %r43, %r42;
	mul.lo.s32 	%r60, %r59, %r44;
	mul.lo.s32 	%r61, %r60, %r79;
	cvt.s64.s32 	%rd5, %r61;
	ld.global.f32 	%f19, [%rd24+8];
	div.rn.f32 	%f1, %f19, %f15;
	ld.global.f32 	%f20, [%rd24+4];
	div.rn.f32 	%f2, %f20, %f16;
	ld.global.f32 	%f21, [%rd24];
	div.rn.f32 	%f3, %f21, %f17;
	neg.s32 	%r8, %r46;
	setp.lt.s32 	%p10, %r46, 0;
	mov.f32 	%f58, 0f00000000;
	mov.b32 	%r89, 0;
	@%p10 bra 	$L__BB3_16;
	cvt.f64.f32 	%fd1, %f1;
	cvt.f64.f32 	%fd2, %f2;
	cvt.f64.f32 	%fd3, %f3;
	cvt.rzi.s32.f32 	%r63, %f3;
	sub.s32 	%r9, %r63, %r46;
	cvta.to.global.u64 	%rd6, %rd16;
	cvta.to.global.u64 	%rd7, %rd18;
	shl.b64 	%rd25, %rd4, 2;
	add.s64 	%rd8, %rd3, %rd25;
	cvt.rzi.s32.f32 	%r10, %f1;
	cvt.rzi.s32.f32 	%r11, %f2;
	mov.b32 	%r89, 0;
	mov.f32 	%f58, 0f00000000;
	mov.u32 	%r80, %r8;
$L__BB3_6:
	add.s32 	%r64, %r80, %r10;
	setp.lt.s32 	%p11, %r64, 0;
	setp.ge.s32 	%p12, %r64, %r42;
	or.pred  	%p1, %p11, %p12;
	cvt.rn.f64.u32 	%fd4, %r64;
	add.f64 	%fd5, %fd4, 0d3FE0000000000000;
	sub.f64 	%fd6, %fd5, %fd1;
	cvt.rn.f32.f64 	%f23, %fd6;
	abs.f32 	%f5, %f23;
	mov.u32 	%r83, %r8;
$L__BB3_7:
	setp.ge.s32 	%p13, %r89, %r45;
	@%p13 bra 	$L__BB3_14;
	abs.s32 	%r65, %r83;
	abs.s32 	%r66, %r80;
	add.s32 	%r20, %r65, %r66;
	add.s32 	%r67, %r83, %r11;
	setp.lt.s32 	%p14, %r67, 0;
	setp.ge.s32 	%p15, %r67, %r43;
	or.pred  	%p16, %p14, %p15;
	or.pred  	%p2, %p1, %p16;
	mad.lo.s32 	%r69, %r64, %r43, %r67;
	cvt.rn.f64.u32 	%fd7, %r67;
	add.f64 	%fd8, %fd7, 0d3FE0000000000000;
	sub.f64 	%fd9, %fd8, %fd2;
	cvt.rn.f32.f64 	%f24, %fd9;
	abs.f32 	%f25, %f24;
	add.f32 	%f8, %f5, %f25;
	min.f32 	%f9, %f5, %f25;
	max.f32 	%f10, %f5, %f25;
	mad.lo.s32 	%r85, %r69, %r44, %r9;
	mov.u32 	%r86, %r9;
	mov.u32 	%r87, %r8;
$L__BB3_9:
	mov.u32 	%r24, %r87;
	cvt.s64.s32 	%rd26, %r85;
	add.s64 	%rd27, %rd5, %rd26;
	shl.b64 	%rd28, %rd27, 2;
	add.s64 	%rd10, %rd6, %rd28;
	abs.s32 	%r70, %r24;
	add.s32 	%r71, %r20, %r70;
	setp.gt.s32 	%p17, %r71, %r46;
	@%p17 bra 	$L__BB3_13;
	setp.lt.s32 	%p18, %r86, 0;
	setp.ge.s32 	%p19, %r86, %r44;
	or.pred  	%p20, %p18, %p19;
	or.pred  	%p21, %p2, %p20;
	@%p21 bra 	$L__BB3_13;
	ld.global.u32 	%r26, [%rd10];
	setp.lt.s32 	%p22, %r26, 0;
	@%p22 bra 	$L__BB3_13;
	cvt.s64.s32 	%rd29, %r89;
	add.s64 	%rd30, %rd29, %rd4;
	shl.b64 	%rd31, %rd30, 2;
	add.s64 	%rd32, %rd7, %rd31;
	st.global.u32 	[%rd32], %r26;
	cvt.rn.f64.u32 	%fd10, %r86;
	add.f64 	%fd11, %fd10, 0d3FE0000000000000;
	sub.f64 	%fd12, %fd11, %fd3;
	cvt.rn.f32.f64 	%f26, %fd12;
	abs.f32 	%f27, %f26;
	add.f32 	%f28, %f8, %f27;
	min.f32 	%f29, %f10, %f27;
	max.f32 	%f30, %f10, %f27;
	mov.b32 	%r72, %f30;
	and.b32  	%r73, %r72, -33554432;
	xor.b32  	%r74, %r73, 2122317824;
	mov.b32 	%f31, %r74;
	mul.f32 	%f32, %f29, %f31;
	mul.f32 	%f33, %f9, %f31;
	mul.f32 	%f34, %f30, %f31;
	mul.f32 	%f35, %f32, %f32;
	fma.rn.f32 	%f36, %f33, %f33, %f35;
	fma.rn.f32 	%f37, %f34, %f34, %f36;
	sqrt.rn.f32 	%f38, %f37;
	or.b32  	%r75, %r73, 8388608;
	mov.b32 	%f39, %r75;
	mul.f32 	%f40, %f38, %f39;
	setp.gt.f32 	%p23, %f28, %f30;
	selp.f32 	%f41, %f40, %f28, %p23;
	setp.eq.f32 	%p24, %f30, 0f7F800000;
	selp.f32 	%f42, 0f7F800000, %f41, %p24;
	cvt.f64.f32 	%fd13, %f42;
	add.f64 	%fd14, %fd13, 0d3E45798EE2308C3A;
	rcp.rn.f64 	%fd15, %fd14;
	cvt.rn.f32.f64 	%f43, %fd15;
	mul.wide.s32 	%rd33, %r89, 4;
	add.s64 	%rd34, %rd8, %rd33;
	st.global.f32 	[%rd34], %f43;
	add.f32 	%f58, %f58, %f43;
	add.s32 	%r89, %r89, 1;
$L__BB3_13:
	add.s32 	%r87, %r24, 1;
	setp.lt.s32 	%p25, %r24, %r46;
	setp.lt.s32 	%p26, %r89, %r45;
	add.s32 	%r86, %r86, 1;
	add.s32 	%r85, %r85, 1;
	and.pred  	%p27, %p25, %p26;
	@%p27 bra 	$L__BB3_9;
$L__BB3_14:
	add.s32 	%r33, %r83, 1;
	setp.ne.s32 	%p28, %r83, %r46;
	mov.u32 	%r83, %r33;
	@%p28 bra 	$L__BB3_7;
	add.s32 	%r34, %r80, 1;
	setp.eq.s32 	%p29, %r80, %r46;
	mov.u32 	%r80, %r34;
	@%p29 bra 	$L__BB3_16;
	bra.uni 	$L__BB3_6;
$L__BB3_16:
	setp.lt.s32 	%p30, %r89, 1;
	@%p30 bra 	$L__BB3_23;
	and.b32  	%r15, %r89, 3;
	setp.lt.u32 	%p31, %r89, 4;
	mov.b32 	%r92, 0;
	@%p31 bra 	$L__BB3_20;
	and.b32  	%r92, %r89, 2147483644;
	neg.s32 	%r91, %r92;
	shl.b64 	%rd35, %rd4, 2;
	add.s64 	%rd36, %rd35, %rd3;
	add.s64 	%rd40, %rd36, 8;
$L__BB3_19:
	ld.global.f32 	%f44, [%rd40+-8];
	div.rn.f32 	%f45, %f44, %f58;
	st.global.f32 	[%rd40+-8], %f45;
	ld.global.f32 	%f46, [%rd40+-4];
	div.rn.f32 	%f47, %f46, %f58;
	st.global.f32 	[%rd40+-4], %f47;
	ld.global.f32 	%f48, [%rd40];
	div.rn.f32 	%f49, %f48, %f58;
	st.global.f32 	[%rd40], %f49;
	ld.global.f32 	%f50, [%rd40+4];
	div.rn.f32 	%f51, %f50, %f58;
	st.global.f32 	[%rd40+4], %f51;
	add.s32 	%r91, %r91, 4;
	add.s64 	%rd40, %rd40, 16;
	setp.ne.s32 	%p32, %r91, 0;
	@%p32 bra 	$L__BB3_19;
$L__BB3_20:
	setp.eq.s32 	%p33, %r15, 0;
	@%p33 bra 	$L__BB3_23;
	shl.b64 	%rd37, %rd4, 2;
	mul.wide.u32 	%rd38, %r92, 4;
	add.s64 	%rd39, %rd37, %rd38;
	add.s64 	%rd41, %rd3, %rd39;
	neg.s32 	%r93, %r15;
$L__BB3_22:
	.pragma "nounroll";
	ld.global.f32 	%f52, [%rd41];
	div.rn.f32 	%f53, %f52, %f58;
	st.global.f32 	[%rd41], %f53;
	add.s64 	%rd41, %rd41, 4;
	add.s32 	%r93, %r93, 1;
	setp.ne.s32 	%p34, %r93, 0;
	@%p34 bra 	$L__BB3_22;
$L__BB3_23:
	ret;

}


// ===== COMPILED SASS (sm_100) =====

	.target	sm_100

	.elftype	@"ET_EXEC"


//--------------------- .note.nv.tkinfo           --------------------------
	.section	.note.nv.tkinfo,"",@"SHT_NOTE"
	.sectionflags	@"SHF_NOTE_NV_TKINFO"
	.tkinfo
        /*0018*/ 	.word	0x00000002
        /*0030*/ 	.string	""
        /*0030*/ 	.string	"ptxas"
        /*0030*/ 	.string	"Cuda compilation tools, release 13.0, V13.0.88"
        /*0030*/ 	.string	"Build cuda_13.0.r13.0/compiler.36424714_0"
        /*0030*/ 	.string	"-arch sm_100 -m 64 "



//--------------------- .note.nv.cuinfo           --------------------------
	.section	.note.nv.cuinfo,"",@"SHT_NOTE"
	.sectionflags	@"SHF_NOTE_NV_CUINFO"
        /*0018*/ 	.short	0x0002
        /*001a*/ 	.short	0x0064
        /*001c*/ 	.short	0x0082
	.zero		2


//--------------------- .nv.info                  --------------------------
	.section	.nv.info,"",@"SHT_CUDA_INFO"
	.align	4


	//----- nvinfo : EIATTR_REGCOUNT
	.align		4
        /*0000*/ 	.byte	0x04, 0x2f
        /*0002*/ 	.short	(.L_1 - .L_0)
	.align		4
.L_0:
        /*0004*/ 	.word	index@(_Z20assignGridIn2DKerneliiiPKiPi)
        /*0008*/ 	.word	0x0000000c


	//----- nvinfo : EIATTR_FRAME_SIZE
	.align		4
.L_1:
        /*000c*/ 	.byte	0x04, 0x11
        /*000e*/ 	.short	(.L_3 - .L_2)
	.align		4
.L_2:
        /*0010*/ 	.word	index@(_Z20assignGridIn2DKerneliiiPKiPi)
        /*0014*/ 	.word	0x00000000


	//----- nvinfo : EIATTR_REGCOUNT
	.align		4
.L_3:
        /*0018*/ 	.byte	0x04, 0x2f
        /*001a*/ 	.short	(.L_5 - .L_4)
	.align		4
.L_4:
        /*001c*/ 	.word	index@(_Z20assignGridIn3DKerneliiiiPKiPi)
        /*0020*/ 	.word	0x0000000c


	//----- nvinfo : EIATTR_FRAME_SIZE
	.align		4
.L_5:
        /*0024*/ 	.byte	0x04, 0x11
        /*0026*/ 	.short	(.L_7 - .L_6)
	.align		4
.L_6:
        /*0028*/ 	.word	index@(_Z20assignGridIn3DKerneliiiiPKiPi)
        /*002c*/ 	.word	0x00000000


	//----- nvinfo : EIATTR_REGCOUNT
	.align		4
.L_7:
        /*0030*/ 	.byte	0x04, 0x2f
        /*0032*/ 	.short	(.L_9 - .L_8)
	.align		4
.L_8:
        /*0034*/ 	.word	index@(_Z30assignGridInterpIndice2DKerneliiiiiiffPKiS0_PKfPiPf)
        /*0038*/ 	.word	0x0000001f


	//----- nvinfo : EIATTR_FRAME_SIZE
	.align		4
.L_9:
        /*003c*/ 	.byte	0x04, 0x11
        /*003e*/ 	.short	(.L_11 - .L_10)
	.align		4
.L_10:
        /*0040*/ 	.word	index@($__internal_5_$__cuda_sm3x_div_rn_noftz_f32_slowpath)
        /*0044*/ 	.word	0x00000000


	//----- nvinfo : EIATTR_FRAME_SIZE
	.align		4
.L_11:
        /*0048*/ 	.byte	0x04, 0x11
        /*004a*/ 	.short	(.L_13 - .L_12)
	.align		4
.L_12:
        /*004c*/ 	.word	index@($__internal_4_$__cuda_sm20_sqrt_rn_f32_slowpath)
        /*0050*/ 	.word	0x00000000


	//----- nvinfo : EIATTR_FRAME_SIZE
	.align		4
.L_13:
        /*0054*/ 	.byte	0x04, 0x11
        /*0056*/ 	.short	(.L_15 - .L_14)
	.align		4
.L_14:
        /*0058*/ 	.word	index@($__internal_3_$__cuda_sm20_dblrcp_rn_slowpath_v3)
        /*005c*/ 	.word	0x00000000


	//----- nvinfo : EIATTR_FRAME_SIZE
	.align		4
.L_15:
        /*0060*/ 	.byte	0x04, 0x11
        /*0062*/ 	.short	(.L_17 - .L_16)
	.align		4
.L_16:
        /*0064*/ 	.word	index@(_Z30assignGridInterpIndice2DKerneliiiiiiffPKiS0_PKfPiPf)
        /*0068*/ 	.word	0x00000000


	//----- nvinfo : EIATTR_REGCOUNT
	.align		4
.L_17:
        /*006c*/ 	.byte	0x04, 0x2f
        /*006e*/ 	.short	(.L_19 - .L_18)
	.align		4
.L_18:
        /*0070*/ 	.word	index@(_Z30assignGridInterpIndice3DKerneliiiiiiifffPKiS0_PKfPiPf)
        /*0074*/ 	.word	0x00000028


	//----- nvinfo : EIATTR_FRAME_SIZE
	.align		4
.L_19:
        /*0078*/ 	.byte	0x04, 0x11
        /*007a*/ 	.short	(.L_21 - .L_20)
	.align		4
.L_20:
        /*007c*/ 	.word	index@($__internal_2_$__cuda_sm3x_div_rn_noftz_f32_slowpath)
        /*0080*/ 	.word	0x00000000


	//----- nvinfo : EIATTR_FRAME_SIZE
	.align		4
.L_21:
        /*0084*/ 	.byte	0x04, 0x11
        /*0086*/ 	.short	(.L_23 - .L_22)
	.align		4
.L_22:
        /*0088*/ 	.word	index@($__internal_1_$__cuda_sm20_sqrt_rn_f32_slowpath)
        /*008c*/ 	.word	0x00000000


	//----- nvinfo : EIATTR_FRAME_SIZE
	.align		4
.L_23:
        /*0090*/ 	.byte	0x04, 0x11
        /*0092*/ 	.short	(.L_25 - .L_24)
	.align		4
.L_24:
        /*0094*/ 	.word	index@($__internal_0_$__cuda_sm20_dblrcp_rn_slowpath_v3)
        /*0098*/ 	.word	0x00000000


	//----- nvinfo : EIATTR_FRAME_SIZE
	.align		4
.L_25:
        /*009c*/ 	.byte	0x04, 0x11
        /*009e*/ 	.short	(.L_27 - .L_26)
	.align		4
.L_26:
        /*00a0*/ 	.word	index@(_Z30assignGridInterpIndice3DKerneliiiiiiifffPKiS0_PKfPiPf)
        /*00a4*/ 	.word	0x00000000


	//----- nvinfo : EIATTR_MIN_STACK_SIZE
	.align		4
.L_27:
        /*00a8*/ 	.byte	0x04, 0x12
        /*00aa*/ 	.short	(.L_29 - .L_28)
	.align		4
.L_28:
        /*00ac*/ 	.word	index@(_Z30assignGridInterpIndice3DKerneliiiiiiifffPKiS0_PKfPiPf)
        /*00b0*/ 	.word	0x00000000


	//----- nvinfo : EIATTR_MIN_STACK_SIZE
	.align		4
.L_29:
        /*00b4*/ 	.byte	0x04, 0x12
        /*00b6*/ 	.short	(.L_31 - .L_30)
	.align		4
.L_30:
        /*00b8*/ 	.word	index@(_Z30assignGridInterpIndice2DKerneliiiiiiffPKiS0_PKfPiPf)
        /*00bc*/ 	.word	0x00000000


	//----- nvinfo : EIATTR_MIN_STACK_SIZE
	.align		4
.L_31:
        /*00c0*/ 	.byte	0x04, 0x12
        /*00c2*/ 	.short	(.L_33 - .L_32)
	.align		4
.L_32:
        /*00c4*/ 	.word	index@(_Z20assignGridIn3DKerneliiiiPKiPi)
        /*00c8*/ 	.word	0x00000000


	//----- nvinfo : EIATTR_MIN_STACK_SIZE
	.align		4
.L_33:
        /*00cc*/ 	.byte	0x04, 0x12
        /*00ce*/ 	.short	(.L_35 - .L_34)
	.align		4
.L_34:
        /*00d0*/ 	.word	index@(_Z20assignGridIn2DKerneliiiPKiPi)
        /*00d4*/ 	.word	0x00000000
.L_35:


//--------------------- .nv.compat                --------------------------
	.section	.nv.compat,"",@"SHT_CUDA_COMPAT_INFO"
	.align	4
        /*0000*/ 	.byte	0x02, 0x09, 0x00, 0x00, 0x02, 0x02, 0x01, 0x00, 0x02, 0x05, 0x05, 0x00, 0x03, 0x07, 0x01, 0x01
        /*0010*/ 	.byte	0x02, 0x03, 0x00, 0x00, 0x02, 0x06, 0x01, 0x00, 0x04, 0x0b, 0x08, 0x00, 0x01, 0x00, 0x00, 0x00
        /*0020*/ 	.byte	0x00, 0x00, 0x00, 0x00


//--------------------- .nv.info._Z30assignGridInterpIndice3DKerneliiiiiiifffPKiS0_PKfPiPf --------------------------
	.section	.nv.info._Z30assignGridInterpIndice3DKerneliiiiiiifffPKiS0_PKfPiPf,"",@"SHT_CUDA_INFO"
	.sectionflags	@""
	.align	4


	//----- nvinfo : EIATTR_CUDA_API_VERSION
	.align		4
        /*0000*/ 	.byte	0x04, 0x37
        /*0002*/ 	.short	(.L_37 - .L_36)
.L_36:
        /*0004*/ 	.word	0x00000082


	//----- nvinfo : EIATTR_KPARAM_INFO
	.align		4
.L_37:
        /*0008*/ 	.byte	0x04, 0x17
        /*000a*/ 	.short	(.L_39 - .L_38)
.L_38:
        /*000c*/ 	.word	0x00000000
        /*0010*/ 	.short	0x000e
        /*0012*/ 	.short	0x0048
        /*0014*/ 	.byte	0x00, 0xf5, 0x21, 0x00


	//----- nvinfo : EIATTR_KPARAM_INFO
	.align		4
.L_39:
        /*0018*/ 	.byte	0x04, 0x17
        /*001a*/ 	.short	(.L_41 - .L_40)
.L_40:
        /*001c*/ 	.word	0x00000000
        /*0020*/ 	.short	0x000d
        /*0022*/ 	.short	0x0040
        /*0024*/ 	.byte	0x00, 0xf5, 0x21, 0x00


	//----- nvinfo : EIATTR_KPARAM_INFO
	.align		4
.L_41:
        /*0028*/ 	.byte	0x04, 0x17
        /*002a*/ 	.short	(.L_43 - .L_42)
.L_42:
        /*002c*/ 	.word	0x00000000
        /*0030*/ 	.short	0x000c
        /*0032*/ 	.short	0x0038
        /*0034*/ 	.byte	0x00, 0xf5, 0x21, 0x00


	//----- nvinfo : EIATTR_KPARAM_INFO
	.align		4
.L_43:
        /*0038*/ 	.byte	0x04, 0x17
        /*003a*/ 	.short	(.L_45 - .L_44)
.L_44:
        /*003c*/ 	.word	0x00000000
        /*0040*/ 	.short	0x000b
        /*0042*/ 	.short	0x0030
        /*0044*/ 	.byte	0x00, 0xf5, 0x21, 0x00


	//----- nvinfo : EIATTR_KPARAM_INFO
	.align		4
.L_45:
        /*0048*/ 	.byte	0x04, 0x17
        /*004a*/ 	.short	(.L_47 - .L_46)
.L_46:
        /*004c*/ 	.word	0x00000000
        /*0050*/ 	.short	0x000a
        /*0052*/ 	.short	0x0028
        /*0054*/ 	.byte	0x00, 0xf5, 0x21, 0x00


	//----- nvinfo : EIATTR_KPARAM_INFO
	.align		4
.L_47:
        /*0058*/ 	.byte	0x04, 0x17
        /*005a*/ 	.short	(.L_49 - .L_48)
.L_48:
        /*005c*/ 	.word	0x00000000
        /*0060*/ 	.short	0x0009
        /*0062*/ 	.short	0x0024
        /*0064*/ 	.byte	0x00, 0xf0, 0x11, 0x00


	//----- nvinfo : EIATTR_KPARAM_INFO
	.align		4
.L_49:
        /*0068*/ 	.byte	0x04, 0x17
        /*006a*/ 	.short	(.L_51 - .L_50)
.L_50:
        /*006c*/ 	.word	0x00000000
        /*0070*/ 	.short	0x0008
        /*0072*/ 	.short	0x0020
        /*0074*/ 	.byte	0x00, 0xf0, 0x11, 0x00


	//----- nvinfo : EIATTR_KPARAM_INFO
	.align		4
.L_51:
        /*0078*/ 	.byte	0x04, 0x17
        /*007a*/ 	.short	(.L_53 - .L_52)
.L_52:
        /*007c*/ 	.word	0x00000000
        /*0080*/ 	.short	0x0007
        /*0082*/ 	.short	0x001c
        /*0084*/ 	.byte	0x00, 0xf0, 0x11, 0x00


	//----- nvinfo : EIATTR_KPARAM_INFO
	.align		4
.L_53:
        /*0088*/ 	.byte	0x04, 0x17
        /*008a*/ 	.short	(.L_55 - .L_54)
.L_54:
        /*008c*/ 	.word	0x00000000
        /*0090*/ 	.short	0x0006
        /*0092*/ 	.short	0x0018
        /*0094*/ 	.byte	0x00, 0xf0, 0x11, 0x00


	//----- nvinfo : EIATTR_KPARAM_INFO
	.align		4
.L_55:
        /*0098*/ 	.byte	0x04, 0x17
        /*009a*/ 	.short	(.L_57 - .L_56)
.L_56:
        /*009c*/ 	.word	0x00000000
        /*00a0*/ 	.short	0x0005
        /*00a2*/ 	.short	0x0014
        /*00a4*/ 	.byte	0x00, 0xf0, 0x11, 0x00


	//----- nvinfo : EIATTR_KPARAM_INFO
	.align		4
.L_57:
        /*00a8*/ 	.byte	0x04, 0x17
        /*00aa*/ 	.short	(.L_59 - .L_58)
.L_58:
        /*00ac*/ 	.word	0x00000000
        /*00b0*/ 	.short	0x0004
        /*00b2*/ 	.short	0x0010
        /*00b4*/ 	.byte	0x00, 0xf0, 0x11, 0x00


	//----- nvinfo : EIATTR_KPARAM_INFO
	.align		4
.L_59:
        /*00b8*/ 	.byte	0x04, 0x17
        /*00ba*/ 	.short	(.L_61 - .L_60)
.L_60:
        /*00bc*/ 	.word	0x00000000
        /*00c0*/ 	.short	0x0003
        /*00c2*/ 	.short	0x000c
        /*00c4*/ 	.byte	0x00, 0xf0, 0x11, 0x00


	//----- nvinfo : EIATTR_KPARAM_INFO
	.align		4
.L_61:
        /*00c8*/ 	.byte	0x04, 0x17
        /*00ca*/ 	.short	(.L_63 - .L_62)
.L_62:
        /*00cc*/ 	.word	0x00000000
        /*00d0*/ 	.short	0x0002
        /*00d2*/ 	.short	0x0008
        /*00d4*/ 	.byte	0x00, 0xf0, 0x11, 0x00


	//----- nvinfo : EIATTR_KPARAM_INFO
	.align		4
.L_63:
        /*00d8*/ 	.byte	0x04, 0x17
        /*00da*/ 	.short	(.L_65 - .L_64)
.L_64:
        /*00dc*/ 	.word	0x00000000
        /*00e0*/ 	.short	0x0001
        /*00e2*/ 	.short	0x0004
        /*00e4*/ 	.byte	0x00, 0xf0, 0x11, 0x00


	//----- nvinfo : EIATTR_KPARAM_INFO
	.align		4
.L_65:
        /*00e8*/ 	.byte	0x04, 0x17
        /*00ea*/ 	.short	(.L_67 - .L_66)
.L_66:
        /*00ec*/ 	.word	0x00000000
        /*00f0*/ 	.short	0x0000
        /*00f2*/ 	.short	0x0000
        /*00f4*/ 	.byte	0x00, 0xf0, 0x11, 0x00


	//----- nvinfo : EIATTR_SPARSE_MMA_MASK
	.align		4
.L_67:
        /*00f8*/ 	.byte	0x03, 0x50
        /*00fa*/ 	.short	0x0000


	//----- nvinfo : EIATTR_MAXREG_COUNT
	.align		4
        /*00fc*/ 	.byte	0x03, 0x1b
        /*00fe*/ 	.short	0x00ff


	//----- nvinfo : EIATTR_MERCURY_ISA_VERSION
	.align		4
        /*0100*/ 	.byte	0x03, 0x5f
        /*0102*/ 	.short	0x0101


	//----- nvinfo : EIATTR_VRC_CTA_INIT_COUNT
	.align		4
        /*0104*/ 	.byte	0x02, 0x4a
	.zero		1
	.zero		1


	//----- nvinfo : EIATTR_EXIT_INSTR_OFFSETS
	.align		4
        /*0108*/ 	.byte	0x04, 0x1c
        /*010a*/ 	.short	(.L_69 - .L_68)


	//   ....[0]....
.L_68:
        /*010c*/ 	.word	0x00000070


	//   ....[1]....
        /*0110*/ 	.word	0x00000f00


	//   ....[2]....
        /*0114*/ 	.word	0x00001430


	//   ....[3]....
        /*0118*/ 	.word	0x00001620


	//----- nvinfo : EIATTR_CRS_STACK_SIZE
	.align		4
.L_69:
        /*011c*/ 	.byte	0x04, 0x1e
        /*011e*/ 	.short	(.L_71 - .L_70)
.L_70:
        /*0120*/ 	.word	0x00000000


	//----- nvinfo : EIATTR_CBANK_PARAM_SIZE
	.align		4
.L_71:
        /*0124*/ 	.byte	0x03, 0x19
        /*0126*/ 	.short	0x0050


	//----- nvinfo : EIATTR_PARAM_CBANK
	.align		4
        /*0128*/ 	.byte	0x04, 0x0a
        /*012a*/ 	.short	(.L_73 - .L_72)
	.align		4
.L_72:
        /*012c*/ 	.word	index@(.nv.constant0._Z30assignGridInterpIndice3DKerneliiiiiiifffPKiS0_PKfPiPf)
        /*0130*/ 	.short	0x0380
        /*0132*/ 	.short	0x0050


	//----- nvinfo : EIATTR_SW_WAR
	.align		4
.L_73:
        /*0134*/ 	.byte	0x04, 0x36
        /*0136*/ 	.short	(.L_75 - .L_74)
.L_74:
        /*0138*/ 	.word	0x00000008
.L_75:


//--------------------- .nv.info._Z30assignGridInterpIndice2DKerneliiiiiiffPKiS0_PKfPiPf --------------------------
	.section	.nv.info._Z30assignGridInterpIndice2DKerneliiiiiiffPKiS0_PKfPiPf,"",@"SHT_CUDA_INFO"
	.sectionflags	@""
	.align	4


	//----- nvinfo : EIATTR_CUDA_API_VERSION
	.align		4
        /*0000*/ 	.byte	0x04, 0x37
        /*0002*/ 	.short	(.L_77 - .L_76)
.L_76:
        /*0004*/ 	.word	0x00000082


	//----- nvinfo : EIATTR_KPARAM_INFO
	.align		4
.L_77:
        /*0008*/ 	.byte	0x04, 0x17
        /*000a*/ 	.short	(.L_79 - .L_78)
.L_78:
        /*000c*/ 	.word	0x00000000
        /*0010*/ 	.short	0x000c
        /*0012*/ 	.short	0x0040
        /*0014*/ 	.byte	0x00, 0xf5, 0x21, 0x00


	//----- nvinfo : EIATTR_KPARAM_INFO
	.align		4
.L_79:
        /*0018*/ 	.byte	0x04, 0x17
        /*001a*/ 	.short	(.L_81 - .L_80)
.L_80:
        /*001c*/ 	.word	0x00000000
        /*0020*/ 	.short	0x000b
        /*0022*/ 	.short	0x0038
        /*0024*/ 	.byte	0x00, 0xf5, 0x21, 0x00


	//----- nvinfo : EIATTR_KPARAM_INFO
	.align		4
.L_81:
        /*0028*/ 	.byte	0x04, 0x17
        /*002a*/ 	.short	(.L_83 - .L_82)
.L_82:
        /*002c*/ 	.word	0x00000000
        /*0030*/ 	.short	0x000a
        /*0032*/ 	.short	0x0030
        /*0034*/ 	.byte	0x00, 0xf5, 0x21, 0x00


	//----- nvinfo : EIATTR_KPARAM_INFO
	.align		4
.L_83:
        /*0038*/ 	.byte	0x04, 0x17
        /*003a*/ 	.short	(.L_85 - .L_84)
.L_84:
        /*003c*/ 	.word	0x00000000
        /*0040*/ 	.short	0x0009
        /*0042*/ 	.short	0x0028
        /*0044*/ 	.byte	0x00, 0xf5, 0x21, 0x00


	//----- nvinfo : EIATTR_KPARAM_INFO
	.align		4
.L_85:
        /*0048*/ 	.byte	0x04, 0x17
        /*004a*/ 	.short	(.L_87 - .L_86)
.L_86:
        /*004c*/ 	.word	0x00000000
        /*0050*/ 	.short	0x0008
        /*0052*/ 	.short	0x0020
        /*0054*/ 	.byte	0x00, 0xf5, 0x21, 0x00


	//----- nvinfo : EIATTR_KPARAM_INFO
	.align		4
.L_87:
        /*0058*/ 	.byte	0x04, 0x17
        /*005a*/ 	.short	(.L_89 - .L_88)
.L_88:
        /*005c*/ 	.word	0x00000000
        /*0060*/ 	.short	0x0007
        /*0062*/ 	.short	0x001c
        /*0064*/ 	.byte	0x00, 0xf0, 0x11, 0x00


	//----- nvinfo : EIATTR_KPARAM_INFO
	.align		4
.L_89:
        /*0068*/ 	.byte	0x04, 0x17
        /*006a*/ 	.short	(.L_91 - .L_90)
.L_90:
        /*006c*/ 	.word	0x00000000
        /*0070*/ 	.short	0x0006
        /*0072*/ 	.short	0x0018
        /*0074*/ 	.byte	0x00, 0xf0, 0x11, 0x00


	//----- nvinfo : EIATTR_KPARAM_INFO
	.align		4
.L_91:
        /*0078*/ 	.byte	0x04, 0x17
        /*007a*/ 	.short	(.L_93 - .L_92)
.L_92:
        /*007c*/ 	.word	0x00000000
        /*0080*/ 	.short	0x0005
        /*0082*/ 	.short	0x0014
        /*0084*/ 	.byte	0x00, 0xf0, 0x11, 0x00


	//----- nvinfo : EIATTR_KPARAM_INFO
	.align		4
.L_93:
        /*0088*/ 	.byte	0x04, 0x17
        /*008a*/ 	.short	(.L_95 - .L_94)
.L_94:
        /*008c*/ 	.word	0x00000000
        /*0090*/ 	.short	0x0004
        /*0092*/ 	.short	0x0010
        /*0094*/ 	.byte	0x00, 0xf0, 0x11, 0x00


	//----- nvinfo : EIATTR_KPARAM_INFO
	.align		4
.L_95:
        /*0098*/ 	.byte	0x04, 0x17
        /*009a*/ 	.short	(.L_97 - .L_96)
.L_96:
        /*009c*/ 	.word	0x00000000
        /*00a0*/ 	.short	0x0003
        /*00a2*/ 	.short	0x000c
        /*00a4*/ 	.byte	0x00, 0xf0, 0x11, 0x00


	//----- nvinfo : EIATTR_KPARAM_INFO
	.align		4
.L_97:
        /*00a8*/ 	.byte	0x04, 0x17
        /*00aa*/ 	.short	(.L_99 - .L_98)
.L_98:
        /*00ac*/ 	.word	0x00000000
        /*00b0*/ 	.short	0x0002
        /*00b2*/ 	.short	0x0008
        /*00b4*/ 	.byte	0x00, 0xf0, 0x11, 0x00


	//----- nvinfo : EIATTR_KPARAM_INFO
	.align		4
.L_99:
        /*00b8*/ 	.byte	0x04, 0x17
        /*00ba*/ 	.short	(.L_101 - .L_100)
.L_100:
        /*00bc*/ 	.word	0x00000000
        /*00c0*/ 	.short	0x0001
        /*00c2*/ 	.short	0x0004
        /*00c4*/ 	.byte	0x00, 0xf0, 0x11, 0x00


	//----- nvinfo : EIATTR_KPARAM_INFO
	.align		4
.L_101:
        /*00c8*/ 	.byte	0x04, 0x17
        /*00ca*/ 	.short	(.L_103 - .L_102)
.L_102:
        /*00cc*/ 	.word	0x00000000
        /*00d0*/ 	.short	0x0000
        /*00d2*/ 	.short	0x0000
        /*00d4*/ 	.byte	0x00, 0xf0, 0x11, 0x00


	//----- nvinfo : EIATTR_SPARSE_MMA_MASK
	.align		4
.L_103:
        /*00d8*/ 	.byte	0x03, 0x50
        /*00da*/ 	.short	0x0000


	//----- nvinfo : EIATTR_MAXREG_COUNT
	.align		4
        /*00dc*/ 	.byte	0x03, 0x1b
        /*00de*/ 	.short	0x00ff


	//----- nvinfo : EIATTR_MERCURY_ISA_VERSION
	.align		4
        /*00e0*/ 	.byte	0x03, 0x5f
        /*00e2*/ 	.short	0x0101


	//----- nvinfo : EIATTR_VRC_CTA_INIT_COUNT
	.align		4
        /*00e4*/ 	.byte	0x02, 0x4a
	.zero		1
	.zero		1


	//----- nvinfo : EIATTR_EXIT_INSTR_OFFSETS
	.align		4
        /*00e8*/ 	.byte	0x04, 0x1c
        /*00ea*/ 	.short	(.L_105 - .L_104)


	//   ....[0]....
.L_104:
        /*00ec*/ 	.word	0x00000070


	//   ....[1]....
        /*00f0*/ 	.word	0x00000b70


	//   ....[2]....
        /*00f4*/ 	.word	0x000010a0


	//   ....[3]....
        /*00f8*/ 	.word	0x00001290


	//----- nvinfo : EIATTR_CRS_STACK_SIZE
	.align		4
.L_105:
        /*00fc*/ 	.byte	0x04, 0x1e
        /*00fe*/ 	.short	(.L_107 - .L_106)
.L_106:
        /*0100*/ 	.word	0x00000000


	//----- nvinfo : EIATTR_CBANK_PARAM_SIZE
	.align		4
.L_107:
        /*0104*/ 	.byte	0x03, 0x19
        /*0106*/ 	.short	0x0048


	//----- nvinfo : EIATTR_PARAM_CBANK
	.align		4
        /*0108*/ 	.byte	0x04, 0x0a
        /*010a*/ 	.short	(.L_109 - .L_108)
	.align		4
.L_108:
        /*010c*/ 	.word	index@(.nv.constant0._Z30assignGridInterpIndice2DKerneliiiiiiffPKiS0_PKfPiPf)
        /*0110*/ 	.short	0x0380
        /*0112*/ 	.short	0x0048


	//----- nvinfo : EIATTR_SW_WAR
	.align		4
.L_109:
        /*0114*/ 	.byte	0x04, 0x36
        /*0116*/ 	.short	(.L_111 - .L_110)
.L_110:
        /*0118*/ 	.word	0x00000008
.L_111:


//--------------------- .nv.info._Z20assignGridIn3DKerneliiiiPKiPi --------------------------
	.section	.nv.info._Z20assignGridIn3DKerneliiiiPKiPi,"",@"SHT_CUDA_INFO"
	.sectionflags	@""
	.align	4


	//----- nvinfo : EIATTR_CUDA_API_VERSION
	.align		4
        /*0000*/ 	.byte	0x04, 0x37
        /*0002*/ 	.short	(.L_113 - .L_112)
.L_112:
        /*0004*/ 	.word	0x00000082


	//----- nvinfo : EIATTR_KPARAM_INFO
	.align		4
.L_113:
        /*0008*/ 	.byte	0x04, 0x17
        /*000a*/ 	.short	(.L_115 - .L_114)
.L_114:
        /*000c*/ 	.word	0x00000000
        /*0010*/ 	.short	0x0005
        /*0012*/ 	.short	0x0018
        /*0014*/ 	.byte	0x00, 0xf5, 0x21, 0x00


	//----- nvinfo : EIATTR_KPARAM_INFO
	.align		4
.L_115:
        /*0018*/ 	.byte	0x04, 0x17
        /*001a*/ 	.short	(.L_117 - .L_116)
.L_116:
        /*001c*/ 	.word	0x00000000
        /*0020*/ 	.short	0x0004
        /*0022*/ 	.short	0x0010
        /*0024*/ 	.byte	0x00, 0xf5, 0x21, 0x00


	//----- nvinfo : EIATTR_KPARAM_INFO
	.align		4
.L_117:
        /*0028*/ 	.byte	0x04, 0x17
        /*002a*/ 	.short	(.L_119 - .L_118)
.L_118:
        /*002c*/ 	.word	0x00000000
        /*0030*/ 	.short	0x0003
        /*0032*/ 	.short	0x000c
        /*0034*/ 	.byte	0x00, 0xf0, 0x11, 0x00


	//----- nvinfo : EIATTR_KPARAM_INFO
	.align		4
.L_119:
        /*0038*/ 	.byte	0x04, 0x17
        /*003a*/ 	.short	(.L_121 - .L_120)
.L_120:
        /*003c*/ 	.word	0x00000000
        /*0040*/ 	.short	0x0002
        /*0042*/ 	.short	0x0008
        /*0044*/ 	.byte	0x00, 0xf0, 0x11, 0x00


	//----- nvinfo : EIATTR_KPARAM_INFO
	.align		4
.L_121:
        /*0048*/ 	.byte	0x04, 0x17
        /*004a*/ 	.short	(.L_123 - .L_122)
.L_122:
        /*004c*/ 	.word	0x00000000
        /*0050*/ 	.short	0x0001
        /*0052*/ 	.short	0x0004
        /*0054*/ 	.byte	0x00, 0xf0, 0x11, 0x00


	//----- nvinfo : EIATTR_KPARAM_INFO
	.align		4
.L_123:
        /*0058*/ 	.byte	0x04, 0x17
        /*005a*/ 	.short	(.L_125 - .L_124)
.L_124:
        /*005c*/ 	.word	0x00000000
        /*0060*/ 	.short	0x0000
        /*0062*/ 	.short	0x0000
        /*0064*/ 	.byte	0x00, 0xf0, 0x11, 0x00


	//----- nvinfo : EIATTR_SPARSE_MMA_MASK
	.align		4
.L_125:
        /*0068*/ 	.byte	0x03, 0x50
        /*006a*/ 	.short	0x0000


	//----- nvinfo : EIATTR_MAXREG_COUNT
	.align		4
        /*006c*/ 	.byte	0x03, 0x1b
        /*006e*/ 	.short	0x00ff


	//----- nvinfo : EIATTR_MERCURY_ISA_VERSION
	.align		4
        /*0070*/ 	.byte	0x03, 0x5f
        /*0072*/ 	.short	0x0101


	//----- nvinfo : EIATTR_VRC_CTA_INIT_COUNT
	.align		4
        /*0074*/ 	.byte	0x02, 0x4a
	.zero		1
	.zero		1


	//----- nvinfo : EIATTR_EXIT_INSTR_OFFSETS
	.align		4
        /*0078*/ 	.byte	0x04, 0x1c
        /*007a*/ 	.short	(.L_127 - .L_126)


	//   ....[0]....
.L_126:
        /*007c*/ 	.word	0x00000070


	//   ....[1]....
        /*0080*/ 	.word	0x00000180


	//----- nvinfo : EIATTR_CBANK_PARAM_SIZE
	.align		4
.L_127:
        /*0084*/ 	.byte	0x03, 0x19
        /*0086*/ 	.short	0x0020


	//----- nvinfo : EIATTR_PARAM_CBANK
	.align		4
        /*0088*/ 	.byte	0x04, 0x0a
        /*008a*/ 	.short	(.L_129 - .L_128)
	.align		4
.L_128:
        /*008c*/ 	.word	index@(.nv.constant0._Z20assignGridIn3DKerneliiiiPKiPi)
        /*0090*/ 	.short	0x0380
        /*0092*/ 	.short	0x0020


	//----- nvinfo : EIATTR_SW_WAR
	.align		4
.L_129:
        /*0094*/ 	.byte	0x04, 0x36
        /*0096*/ 	.short	(.L_131 - .L_130)
.L_130:
        /*0098*/ 	.word	0x00000008
.L_131:


//--------------------- .nv.info._Z20assignGridIn2DKerneliiiPKiPi --------------------------
	.section	.nv.info._Z20assignGridIn2DKerneliiiPKiPi,"",@"SHT_CUDA_INFO"
	.sectionflags	@""
	.align	4


	//----- nvinfo : EIATTR_CUDA_API_VERSION
	.align		4
        /*0000*/ 	.byte	0x04, 0x37
        /*0002*/ 	.short	(.L_133 - .L_132)
.L_132:
        /*0004*/ 	.word	0x00000082


	//----- nvinfo : EIATTR_KPARAM_INFO
	.align		4
.L_133:
        /*0008*/ 	.byte	0x04, 0x17
        /*000a*/ 	.short	(.L_135 - .L_134)
.L_134:
        /*000c*/ 	.word	0x00000000
        /*0010*/ 	.short	0x0004
        /*0012*/ 	.short	0x0018
        /*0014*/ 	.byte	0x00, 0xf5, 0x21, 0x00


	//----- nvinfo : EIATTR_KPARAM_INFO
	.align		4
.L_135:
        /*0018*/ 	.byte	0x04, 0x17
        /*001a*/ 	.short	(.L_137 - .L_136)
.L_136:
        /*001c*/ 	.word	0x00000000
        /*0020*/ 	.short	0x0003
        /*0022*/ 	.short	0x0010
        /*0024*/ 	.byte	0x00, 0xf5, 0x21, 0x00


	//----- nvinfo : EIATTR_KPARAM_INFO
	.align		4
.L_137:
        /*0028*/ 	.byte	0x04, 0x17
        /*002a*/ 	.short	(.L_139 - .L_138)
.L_138:
        /*002c*/ 	.word	0x00000000
        /*0030*/ 	.short	0x0002
        /*0032*/ 	.short	0x0008
        /*0034*/ 	.byte	0x00, 0xf0, 0x11, 0x00


	//----- nvinfo : EIATTR_KPARAM_INFO
	.align		4
.L_139:
        /*0038*/ 	.byte	0x04, 0x17
        /*003a*/ 	.short	(.L_141 - .L_140)
.L_140:
        /*003c*/ 	.word	0x00000000
        /*0040*/ 	.short	0x0001
        /*0042*/ 	.short	0x0004
        /*0044*/ 	.byte	0x00, 0xf0, 0x11, 0x00


	//----- nvinfo : EIATTR_KPARAM_INFO
	.align		4
.L_141:
        /*0048*/ 	.byte	0x04, 0x17
        /*004a*/ 	.short	(.L_143 - .L_142)
.L_142:
        /*004c*/ 	.word	0x00000000
        /*0050*/ 	.short	0x0000
        /*0052*/ 	.short	0x0000
        /*0054*/ 	.byte	0x00, 0xf0, 0x11, 0x00


	//----- nvinfo : EIATTR_SPARSE_MMA_MASK
	.align		4
.L_143:
        /*0058*/ 	.byte	0x03, 0x50
        /*005a*/ 	.short	0x0000


	//----- nvinfo : EIATTR_MAXREG_COUNT
	.align		4
        /*005c*/ 	.byte	0x03, 0x1b
        /*005e*/ 	.short	0x00ff


	//----- nvinfo : EIATTR_MERCURY_ISA_VERSION
	.align		4
        /*0060*/ 	.byte	0x03, 0x5f
        /*0062*/ 	.short	0x0101


	//----- nvinfo : EIATTR_VRC_CTA_INIT_COUNT
	.align		4
        /*0064*/ 	.byte	0x02, 0x4a
	.zero		1
	.zero		1


	//----- nvinfo : EIATTR_EXIT_INSTR_OFFSETS
	.align		4
        /*0068*/ 	.byte	0x04, 0x1c
        /*006a*/ 	.short	(.L_145 - .L_144)


	//   ....[0]....
.L_144:
        /*006c*/ 	.word	0x00000070


	//   ....[1]....
        /*0070*/ 	.word	0x00000160


	//----- nvinfo : EIATTR_CBANK_PARAM_SIZE
	.align		4
.L_145:
        /*0074*/ 	.byte	0x03, 0x19
        /*0076*/ 	.short	0x0020


	//----- nvinfo : EIATTR_PARAM_CBANK
	.align		4
        /*0078*/ 	.byte	0x04, 0x0a
        /*007a*/ 	.short	(.L_147 - .L_146)
	.align		4
.L_146:
        /*007c*/ 	.word	index@(.nv.constant0._Z20assignGridIn2DKerneliiiPKiPi)
        /*0080*/ 	.short	0x0380
        /*0082*/ 	.short	0x0020


	//----- nvinfo : EIATTR_SW_WAR
	.align		4
.L_147:
        /*0084*/ 	.byte	0x04, 0x36
        /*0086*/ 	.short	(.L_149 - .L_148)
.L_148:
        /*0088*/ 	.word	0x00000008
.L_149:


//--------------------- .nv.callgraph             --------------------------
	.section	.nv.callgraph,"",@"SHT_CUDA_CALLGRAPH"
	.align	4
	.sectionentsize	8
	.align		4
        /*0000*/ 	.word	0x00000000
	.align		4
        /*0004*/ 	.word	0xffffffff
	.align		4
        /*0008*/ 	.word	0x00000000
	.align		4
        /*000c*/ 	.word	0xfffffffe
	.align		4
        /*0010*/ 	.word	0x00000000
	.align		4
        /*0014*/ 	.word	0xfffffffd
	.align		4
        /*0018*/ 	.word	0x00000000
	.align		4
        /*001c*/ 	.word	0xfffffffc


//--------------------- .text._Z30assignGridInterpIndice3DKerneliiiiiiifffPKiS0_PKfPiPf --------------------------
	.section	.text._Z30assignGridInterpIndice3DKerneliiiiiiifffPKiS0_PKfPiPf,"ax",@progbits
	.align	128
        .global         _Z30assignGridInterpIndice3DKerneliiiiiiifffPKiS0_PKfPiPf
        .type           _Z30assignGridInterpIndice3DKerneliiiiiiifffPKiS0_PKfPiPf,@function
        .size           _Z30assignGridInterpIndice3DKerneliiiiiiifffPKiS0_PKfPiPf,(.L_x_107 - _Z30assignGridInterpIndice3DKerneliiiiiiifffPKiS0_PKfPiPf)
        .other          _Z30assignGridInterpIndice3DKerneliiiiiiifffPKiS0_PKfPiPf,@"STO_CUDA_ENTRY STV_DEFAULT"
_Z30assignGridInterpIndice3DKerneliiiiiiifffPKiS0_PKfPiPf:
.text._Z30assignGridInterpIndice3DKerneliiiiiiifffPKiS0_PKfPiPf:
[----:B------:R-:W-:Y:S01]  /*0000*/  LDC R1, c[0x0][0x37c] ;  /* 0x0000df00ff017b82 */ /* 0x000fe20000000800 */
[----:B------:R-:W0:Y:S07]  /*0010*/  S2R R3, SR_TID.X ;  /* 0x0000000000037919 */ /* 0x000e2e0000002100 */
[----:B------:R-:W0:Y:S01]  /*0020*/  S2UR UR4, SR_CTAID.X ;  /* 0x00000000000479c3 */ /* 0x000e220000002500 */
[----:B------:R-:W1:Y:S07]  /*0030*/  LDCU UR5, c[0x0][0x380] ;  /* 0x00007000ff0577ac */ /* 0x000e6e0008000800 */
[----:B------:R-:W0:Y:S02]  /*0040*/  LDC R10, c[0x0][0x360] ;  /* 0x0000d800ff0a7b82 */ /* 0x000e240000000800 */
[----:B0-----:R-:W-:-:S05]  /*0050*/  IMAD R10, R10, UR4, R3 ;  /* 0x000000040a0a7c24 */ /* 0x001fca000f8e0203 */
[----:B-1----:R-:W-:-:S13]  /*0060*/  ISETP.GE.AND P0, PT, R10, UR5, PT ;  /* 0x000000050a007c0c */ /* 0x002fda000bf06270 */
[----:B------:R-:W-:Y:S05]  /*0070*/  @P0 EXIT ;  /* 0x000000000000094d */ /* 0x000fea0003800000 */
[----:B------:R-:W0:Y:S01]  /*0080*/  LDC.64 R2, c[0x0][0x3b0] ;  /* 0x0000ec00ff027b82 */ /* 0x000e220000000a00 */
[----:B------:R-:W0:Y:S07]  /*0090*/  LDCU.64 UR8, c[0x0][0x358] ;  /* 0x00006b00ff0877ac */ /* 0x000e2e0008000a00 */
[----:B------:R-:W1:Y:S01]  /*00a0*/  LDC.64 R8, c[0x0][0x3b8] ;  /* 0x0000ee00ff087b82 */ /* 0x000e620000000a00 */
[----:B------:R-:W-:Y:S01]  /*00b0*/  IMAD R5, R10, 0x3, RZ ;  /* 0x000000030a057824 */ /* 0x000fe200078e02ff */
[----:B------:R-:W2:Y:S06]  /*00c0*/  LDCU UR4, c[0x0][0x394] ;  /* 0x00007280ff0477ac */ /* 0x000eac0008000800 */
[----:B------:R-:W3:Y:S01]  /*00d0*/  LDC R15, c[0x0][0x384] ;  /* 0x0000e100ff0f7b82 */ /* 0x000ee20000000800 */
[----:B0-----:R2:W4:Y:S07]  /*00e0*/  LDG.E R3, desc[UR8][R2.64] ;  /* 0x0000000802037981 */ /* 0x00152e000c1e1900 */
[----:B------:R-:W0:Y:S01]  /*00f0*/  LDC R17, c[0x0][0x39c] ;  /* 0x0000e700ff117b82 */ /* 0x000e220000000800 */
[----:B-1----:R-:W-:-:S05]  /*0100*/  IMAD.WIDE R8, R5, 0x4, R8 ;  /* 0x0000000405087825 */ /* 0x002fca00078e0208 */
[----:B------:R1:W5:Y:S01]  /*0110*/  LDG.E R0, desc[UR8][R8.64+0x8] ;  /* 0x0000080808007981 */ /* 0x000362000c1e1900 */
[C---:B--2---:R-:W-:Y:S01]  /*0120*/  IMAD R2, R10.reuse, UR4, RZ ;  /* 0x000000040a027c24 */ /* 0x044fe2000f8e02ff */
[----:B------:R-:W-:Y:S01]  /*0130*/  BSSY.RECONVERGENT B0, `(.L_x_0) ;  /* 0x0000011000007945 */ /* 0x000fe20003800200 */
[----:B------:R-:W-:Y:S01]  /*0140*/  IMAD.MOV.U32 R11, RZ, RZ, RZ ;  /* 0x000000ffff0b7224 */ /* 0x000fe200078e00ff */
[----:B0-----:R1:W0:Y:S01]  /*0150*/  MUFU.RCP R14, R17 ;  /* 0x00000011000e7308 */ /* 0x0012220000001000 */
[----:B----4-:R-:W-:-:S04]  /*0160*/  ISETP.GE.AND P0, PT, R10, R3, PT ;  /* 0x000000030a00720c */ /* 0x010fc80003f06270 */
[----:B---3--:R-:W-:-:S13]  /*0170*/  ISETP.LT.OR P0, PT, R15, 0x2, !P0 ;  /* 0x000000020f00780c */ /* 0x008fda0004701670 */
[----:B01----:R-:W-:Y:S05]  /*0180*/  @P0 BRA `(.L_x_1) ;  /* 0x00000000002c0947 */ /* 0x003fea0003800000 */
[----:B------:R-:W0:Y:S01]  /*0190*/  LDC.64 R6, c[0x0][0x3b0] ;  /* 0x0000ec00ff067b82 */ /* 0x000e220000000a00 */
[----:B------:R-:W-:-:S07]  /*01a0*/  IMAD.MOV.U32 R13, RZ, RZ, 0x1 ;  /* 0x00000001ff0d7424 */ /* 0x000fce00078e00ff */
.L_x_2:
[----:B0-----:R-:W-:-:S06]  /*01b0*/  IMAD.WIDE.U32 R4, R13, 0x4, R6 ;  /* 0x000000040d047825 */ /* 0x001fcc00078e0006 */
[----:B------:R-:W2:Y:S01]  /*01c0*/  LDG.E R4, desc[UR8][R4.64] ;  /* 0x0000000804047981 */ /* 0x000ea2000c1e1900 */
[----:B------:R-:W-:Y:S01]  /*01d0*/  VIADD R12, R13, 0x1 ;  /* 0x000000010d0c7836 */ /* 0x000fe20000000000 */
[----:B------:R-:W-:-:S03]  /*01e0*/  MOV R11, R13 ;  /* 0x0000000d000b7202 */ /* 0x000fc60000000f00 */
[----:B------:R-:W-:Y:S01]  /*01f0*/  IMAD.MOV.U32 R13, RZ, RZ, R12 ;  /* 0x000000ffff0d7224 */ /* 0x000fe200078e000c */
[----:B------:R-:W-:Y:S01]  /*0200*/  ISETP.GE.AND P0, PT, R12, R15, PT ;  /* 0x0000000f0c00720c */ /* 0x000fe20003f06270 */
[----:B--2---:R-:W-:-:S05]  /*0210*/  IMAD.IADD R3, R4, 0x1, R3 ;  /* 0x0000000104037824 */ /* 0x004fca00078e0203 */
[----:B------:R-:W-:-:S13]  /*0220*/  ISETP.GE.AND P1, PT, R10, R3, PT ;  /* 0x000000030a00720c */ /* 0x000fda0003f26270 */
[----:B------:R-:W-:Y:S05]  /*0230*/  @!P0 BRA P1, `(.L_x_2) ;  /* 0xfffffffc00dc8947 */ /* 0x000fea000083ffff */
.L_x_1:
[----:B------:R-:W-:Y:S05]  /*0240*/  BSYNC.RECONVERGENT B0 ;  /* 0x0000000000007941 */ /* 0x000fea0003800200 */
.L_x_0:
[----:B------:R-:W0:Y:S01]  /*0250*/  LDCU.64 UR4, c[0x0][0x388] ;  /* 0x00007100ff0477ac */ /* 0x000e220008000a00 */
[C---:B------:R-:W-:Y:S01]  /*0260*/  FFMA R3, R14.reuse, -R17, 1 ;  /* 0x3f8000000e037423 */ /* 0x040fe20000000811 */
[----:B-----5:R-:W1:Y:S01]  /*0270*/  FCHK P0, R0, R17 ;  /* 0x0000001100007302 */ /* 0x020e620000000000 */
[----:B------:R-:W-:Y:S01]  /*0280*/  BSSY.RECONVERGENT B0, `(.L_x_3) ;  /* 0x0000011000007945 */ /* 0x000fe20003800200 */
[----:B------:R-:W2:Y:S01]  /*0290*/  LDCU UR6, c[0x0][0x390] ;  /* 0x00007200ff0677ac */ /* 0x000ea20008000800 */
[----:B------:R-:W-:-:S04]  /*02a0*/  FFMA R5, R14, R3, R14 ;  /* 0x000000030e057223 */ /* 0x000fc8000000000e */
[----:B------:R-:W-:-:S04]  /*02b0*/  FFMA R20, R0, R5, RZ ;  /* 0x0000000500147223 */ /* 0x000fc800000000ff */
[----:B------:R-:W-:-:S04]  /*02c0*/  FFMA R4, R20, -R17, R0 ;  /* 0x8000001114047223 */ /* 0x000fc80000000000 */
[----:B------:R-:W-:Y:S01]  /*02d0*/  FFMA R20, R5, R4, R20 ;  /* 0x0000000405147223 */ /* 0x000fe20000000014 */
[----:B0-----:R-:W-:Y:S01]  /*02e0*/  UIMAD UR4, UR5, UR4, URZ ;  /* 0x00000004050472a4 */ /* 0x001fe2000f8e02ff */
[----:B------:R-:W-:-:S03]  /*02f0*/  SHF.R.S32.HI R5, RZ, 0x1f, R2 ;  /* 0x0000001fff057819 */ /* 0x000fc60000011402 */
[----:B--2---:R-:W-:-:S06]  /*0300*/  UIMAD UR4, UR4, UR6, URZ ;  /* 0x00000006040472a4 */ /* 0x004fcc000f8e02ff */
[----:B------:R-:W-:-:S05]  /*0310*/  IMAD R3, R11, UR4, RZ ;  /* 0x000000040b037c24 */ /* 0x000fca000f8e02ff */
[----:B------:R-:W-:Y:S01]  /*0320*/  SHF.R.S32.HI R4, RZ, 0x1f, R3 ;  /* 0x0000001fff047819 */ /* 0x000fe20000011403 */
[----:B-1----:R-:W-:Y:S06]  /*0330*/  @!P0 BRA `(.L_x_4) ;  /* 0x0000000000148947 */ /* 0x002fec0003800000 */
[----:B------:R-:W0:Y:S01]  /*0340*/  LDCU UR4, c[0x0][0x39c] ;  /* 0x00007380ff0477ac */ /* 0x000e220008000800 */
[----:B------:R-:W-:Y:S01]  /*0350*/  MOV R10, 0x380 ;  /* 0x00000380000a7802 */ /* 0x000fe20000000f00 */
[----:B0-----:R-:W-:-:S07]  /*0360*/  IMAD.U32 R6, RZ, RZ, UR4 ;  /* 0x00000004ff067e24 */ /* 0x001fce000f8e00ff */
[----:B------:R-:W-:Y:S05]  /*0370*/  CALL.REL.NOINC `($__internal_2_$__cuda_sm3x_div_rn_noftz_f32_slowpath) ;  /* 0x0000001400a07944 */ /* 0x000fea0003c00000 */
[----:B------:R-:W-:-:S07]  /*0380*/  IMAD.MOV.U32 R20, RZ, RZ, R13 ;  /* 0x000000ffff147224 */ /* 0x000fce00078e000d */
.L_x_4:
[----:B------:R-:W-:Y:S05]  /*0390*/  BSYNC.RECONVERGENT B0 ;  /* 0x0000000000007941 */ /* 0x000fea0003800200 */
.L_x_3:
[----:B------:R-:W2:Y:S01]  /*03a0*/  LDG.E R0, desc[UR8][R8.64+0x4] ;  /* 0x0000040808007981 */ /* 0x000ea2000c1e1900 */
[----:B------:R-:W0:Y:S01]  /*03b0*/  LDC R11, c[0x0][0x3a0] ;  /* 0x0000e800ff0b7b82 */ /* 0x000e220000000800 */
[----:B------:R-:W-:Y:S01]  /*03c0*/  BSSY.RECONVERGENT B0, `(.L_x_5) ;  /* 0x000000e000007945 */ /* 0x000fe20003800200 */
[----:B0-----:R-:W0:Y:S02]  /*03d0*/  MUFU.RCP R6, R11 ;  /* 0x0000000b00067308 */ /* 0x001e240000001000 */
[----:B0-----:R-:W-:-:S04]  /*03e0*/  FFMA R7, R6, -R11, 1 ;  /* 0x3f80000006077423 */ /* 0x001fc8000000080b */
[----:B------:R-:W-:Y:S02]  /*03f0*/  FFMA R7, R6, R7, R6 ;  /* 0x0000000706077223 */ /* 0x000fe40000000006 */
[----:B--2---:R-:W0:Y:S02]  /*0400*/  FCHK P0, R0, R11 ;  /* 0x0000000b00007302 */ /* 0x004e240000000000 */
[----:B------:R-:W-:-:S04]  /*0410*/  FFMA R21, R0, R7, RZ ;  /* 0x0000000700157223 */ /* 0x000fc800000000ff */
[----:B------:R-:W-:-:S04]  /*0420*/  FFMA R6, R21, -R11, R0 ;  /* 0x8000000b15067223 */ /* 0x000fc80000000000 */
[----:B------:R-:W-:Y:S01]  /*0430*/  FFMA R21, R7, R6, R21 ;  /* 0x0000000607157223 */ /* 0x000fe20000000015 */
[----:B0-----:R-:W-:Y:S06]  /*0440*/  @!P0 BRA `(.L_x_6) ;  /* 0x0000000000148947 */ /* 0x001fec0003800000 */
[----:B------:R-:W0:Y:S01]  /*0450*/  LDCU UR4, c[0x0][0x3a0] ;  /* 0x00007400ff0477ac */ /* 0x000e220008000800 */
[----:B------:R-:W-:Y:S01]  /*0460*/  MOV R10, 0x490 ;  /* 0x00000490000a7802 */ /* 0x000fe20000000f00 */
[----:B0-----:R-:W-:-:S07]  /*0470*/  IMAD.U32 R6, RZ, RZ, UR4 ;  /* 0x00000004ff067e24 */ /* 0x001fce000f8e00ff */
[----:B------:R-:W-:Y:S05]  /*0480*/  CALL.REL.NOINC `($__internal_2_$__cuda_sm3x_div_rn_noftz_f32_slowpath) ;  /* 0x00000014005c7944 */ /* 0x000fea0003c00000 */
[----:B------:R-:W-:-:S07]  /*0490*/  MOV R21, R13 ;  /* 0x0000000d00157202 */ /* 0x000fce0000000f00 */
.L_x_6:
[----:B------:R-:W-:Y:S05]  /*04a0*/  BSYNC.RECONVERGENT B0 ;  /* 0x0000000000007941 */ /* 0x000fea0003800200 */
.L_x_5:
        /* <DEDUP_REMOVED lines=15> */
[----:B------:R-:W-:-:S07]  /*05a0*/  IMAD.MOV.U32 R22, RZ, RZ, R13 ;  /* 0x000000ffff167224 */ /* 0x000fce00078e000d */
.L_x_8:
[----:B------:R-:W-:Y:S05]  /*05b0*/  BSYNC.RECONVERGENT B0 ;  /* 0x0000000000007941 */ /* 0x000fea0003800200 */
.L_x_7:
[----:B------:R-:W0:Y:S01]  /*05c0*/  LDCU UR4, c[0x0][0x398] ;  /* 0x00007300ff0477ac */ /* 0x000e220008000800 */
[----:B------:R-:W-:Y:S01]  /*05d0*/  CS2R R6, SRZ ;  /* 0x0000000000067805 */ /* 0x000fe2000001ff00 */
[----:B0-----:R-:W-:-:S09]  /*05e0*/  UISETP.GE.AND UP0, UPT, UR4, URZ, UPT ;  /* 0x000000ff0400728c */ /* 0x001fd2000bf06270 */
[----:B------:R-:W-:Y:S05]  /*05f0*/  BRA.U !UP0, `(.L_x_9) ;  /* 0x00000009083c7547 */ /* 0x000fea000b800000 */
[----:B------:R-:W0:Y:S01]  /*0600*/  LDCU.64 UR6, c[0x0][0x3c8] ;  /* 0x00007900ff0677ac */ /* 0x000e220008000a00 */
[----:B------:R-:W1:Y:S01]  /*0610*/  F2I.TRUNC.NTZ R10, R22 ;  /* 0x00000016000a7305 */ /* 0x000e62000020f100 */
[----:B------:R-:W-:Y:S01]  /*0620*/  CS2R R6, SRZ ;  /* 0x0000000000067805 */ /* 0x000fe2000001ff00 */
[----:B------:R-:W-:-:S06]  /*0630*/  UIADD3 UR5, UPT, UPT, -UR4, URZ, URZ ;  /* 0x000000ff04057290 */ /* 0x000fcc000fffe1ff */
[----:B------:R2:W3:Y:S01]  /*0640*/  F2I.TRUNC.NTZ R8, R20 ;  /* 0x0000001400087305 */ /* 0x0004e2000020f100 */
[----:B------:R-:W-:Y:S01]  /*0650*/  MOV R11, UR5 ;  /* 0x00000005000b7c02 */ /* 0x000fe20008000f00 */
[----:B-1----:R-:W-:-:S06]  /*0660*/  VIADD R10, R10, -UR4 ;  /* 0x800000040a0a7c36 */ /* 0x002fcc0008000000 */
[----:B------:R2:W1:Y:S01]  /*0670*/  F2I.TRUNC.NTZ R9, R21 ;  /* 0x0000001500097305 */ /* 0x000462000020f100 */
[----:B0-----:R-:W-:-:S04]  /*0680*/  LEA R12, P0, R2, UR6, 0x2 ;  /* 0x00000006020c7c11 */ /* 0x001fc8000f8010ff */
[----:B------:R-:W-:-:S03]  /*0690*/  LEA.HI.X R13, R2, UR7, R5, 0x2, P0 ;  /* 0x00000007020d7c11 */ /* 0x000fc600080f1405 */
[----:B------:R2:W0:Y:S08]  /*06a0*/  F2F.F64.F32 R18, R20 ;  /* 0x0000001400127310 */ /* 0x0004300000201800 */
[----:B------:R2:W4:Y:S08]  /*06b0*/  F2F.F64.F32 R16, R21 ;  /* 0x0000001500107310 */ /* 0x0005300000201800 */
[----:B-1-3--:R2:W0:Y:S02]  /*06c0*/  F2F.F64.F32 R14, R22 ;  /* 0x00000016000e7310 */ /* 0x00a4240000201800 */
.L_x_21:
[----:B------:R-:W-:Y:S01]  /*06d0*/  IMAD.IADD R28, R8, 0x1, R11 ;  /* 0x00000001081c7824 */ /* 0x000fe200078e020b */
[----:B-1----:R-:W1:Y:S01]  /*06e0*/  LDCU UR4, c[0x0][0x388] ;  /* 0x00007100ff0477ac */ /* 0x002e620008000800 */
[----:B------:R-:W-:Y:S02]  /*06f0*/  IMAD.U32 R30, RZ, RZ, UR5 ;  /* 0x00000005ff1e7e24 */ /* 0x000fe4000f8e00ff */
[----:B0-2---:R-:W2:Y:S02]  /*0700*/  I2F.F64.U32 R20, R28 ;  /* 0x0000001c00147312 */ /* 0x005ea40000201800 */
[----:B--2---:R-:W-:Y:S01]  /*0710*/  DADD R20, R20, 0.5 ;  /* 0x3fe0000014147429 */ /* 0x004fe20000000000 */
[----:B-1----:R-:W-:-:S04]  /*0720*/  ISETP.GE.AND P0, PT, R28, UR4, PT ;  /* 0x000000041c007c0c */ /* 0x002fc8000bf06270 */
[----:B------:R-:W-:-:S03]  /*0730*/  ISETP.LT.OR P0, PT, R28, RZ, P0 ;  /* 0x000000ff1c00720c */ /* 0x000fc60000701670 */
[----:B0-----:R-:W-:-:S06]  /*0740*/  DADD R20, -R18, R20 ;  /* 0x0000000012147229 */ /* 0x001fcc0000000114 */
[----:B------:R0:W1:Y:S05]  /*0750*/  F2F.F32.F64 R29, R20 ;  /* 0x00000014001d7310 */ /* 0x00006a0000301000 */
.L_x_20:
[----:B------:R-:W2:Y:S01]  /*0760*/  LDCU UR4, c[0x0][0x394] ;  /* 0x00007280ff0477ac */ /* 0x000ea20008000800 */
[----:B------:R-:W-:Y:S01]  /*0770*/  BSSY.RECONVERGENT B0, `(.L_x_10) ;  /* 0x0000070000007945 */ /* 0x000fe20003800200 */
[----:B------:R-:W3:Y:S01]  /*0780*/  LDCU UR16, c[0x0][0x398] ;  /* 0x00007300ff1077ac */ /* 0x000ee20008000800 */
[----:B0-----:R-:W0:Y:S01]  /*0790*/  LDCU UR14, c[0x0][0x390] ;  /* 0x00007200ff0e77ac */ /* 0x001e220008000800 */
[----:B------:R-:W0:Y:S01]  /*07a0*/  LDCU UR15, c[0x0][0x394] ;  /* 0x00007280ff0f77ac */ /* 0x000e220008000800 */
[----:B------:R-:W0:Y:S01]  /*07b0*/  LDCU.64 UR6, c[0x0][0x3a8] ;  /* 0x00007500ff0677ac */ /* 0x000e220008000a00 */
[----:B--2---:R-:W-:Y:S01]  /*07c0*/  ISETP.GE.AND P1, PT, R7, UR4, PT ;  /* 0x0000000407007c0c */ /* 0x004fe2000bf26270 */
[----:B------:R-:W2:-:S12]  /*07d0*/  LDCU.64 UR10, c[0x0][0x3c0] ;  /* 0x00007800ff0a77ac */ /* 0x000e980008000a00 */
[----:B0--3--:R-:W-:Y:S05]  /*07e0*/  @P1 BRA `(.L_x_11) ;  /* 0x0000000400a01947 */ /* 0x009fea0003800000 */
[----:B------:R-:W-:Y:S01]  /*07f0*/  IMAD.IADD R23, R9, 0x1, R30 ;  /* 0x0000000109177824 */ /* 0x000fe200078e021e */
[----:B------:R-:W0:Y:S01]  /*0800*/  LDCU UR4, c[0x0][0x38c] ;  /* 0x00007180ff0477ac */ /* 0x000e220008000800 */
[----:B------:R-:W-:Y:S01]  /*0810*/  IABS R31, R30 ;  /* 0x0000001e001f7213 */ /* 0x000fe20000000000 */
[----:B------:R-:W-:Y:S01]  /*0820*/  IMAD.MOV.U32 R32, RZ, RZ, R10 ;  /* 0x000000ffff207224 */ /* 0x000fe200078e000a */
[----:B------:R-:W3:Y:S01]  /*0830*/  I2F.F64.U32 R20, R23 ;  /* 0x0000001700147312 */ /* 0x000ee20000201800 */
[----:B------:R-:W5:Y:S01]  /*0840*/  LDCU UR12, c[0x0][0x390] ;  /* 0x00007200ff0c77ac */ /* 0x000f620008000800 */
[----:B------:R-:W-:Y:S01]  /*0850*/  IABS R0, R11 ;  /* 0x0000000b00007213 */ /* 0x000fe20000000000 */
[----:B------:R-:W-:-:S03]  /*0860*/  IMAD.U32 R33, RZ, RZ, UR5 ;  /* 0x00000005ff217e24 */ /* 0x000fc6000f8e00ff */
[----:B------:R-:W-:Y:S01]  /*0870*/  IADD3 R31, PT, PT, R31, R0, RZ ;  /* 0x000000001f1f7210 */ /* 0x000fe20007ffe0ff */
[----:B---3--:R-:W-:Y:S01]  /*0880*/  DADD R20, R20, 0.5 ;  /* 0x3fe0000014147429 */ /* 0x008fe20000000000 */
[----:B0-----:R-:W-:-:S04]  /*0890*/  ISETP.GE.AND P1, PT, R23, UR4, PT ;  /* 0x0000000417007c0c */ /* 0x001fc8000bf26270 */
[----:B------:R-:W-:Y:S01]  /*08a0*/  ISETP.LT.OR P1, PT, R23, RZ, P1 ;  /* 0x000000ff1700720c */ /* 0x000fe20000f21670 */
[----:B------:R-:W-:Y:S02]  /*08b0*/  IMAD R23, R28, UR4, R23 ;  /* 0x000000041c177c24 */ /* 0x000fe4000f8e0217 */
[----:B----4-:R-:W-:Y:S01]  /*08c0*/  DADD R20, -R16, R20 ;  /* 0x0000000010147229 */ /* 0x010fe20000000114 */
[----:B------:R-:W-:Y:S01]  /*08d0*/  PLOP3.LUT P1, PT, P0, P1, PT, 0xf8, 0x8f ;  /* 0x00000000008f781c */ /* 0x000fe20000723f70 */
[----:B-----5:R-:W-:-:S08]  /*08e0*/  IMAD R34, R23, UR12, R10 ;  /* 0x0000000c17227c24 */ /* 0x020fd0000f8e020a */
[----:B------:R-:W1:Y:S02]  /*08f0*/  F2F.F32.F64 R20, R20 ;  /* 0x0000001400147310 */ /* 0x000e640000301000 */
[C---:B-1----:R-:W-:Y:S01]  /*0900*/  FADD R35, |R29|.reuse, |R20| ;  /* 0x400000141d237221 */ /* 0x042fe20000000200 */
[CC--:B------:R-:W-:Y:S02]  /*0910*/  FMNMX R36, |R29|.reuse, |R20|.reuse, PT ;  /* 0x400000141d247209 */ /* 0x0c0fe40003800200 */
[----:B------:R-:W-:-:S07]  /*0920*/  FMNMX R37, |R29|, |R20|, !PT ;  /* 0x400000141d257209 */ /* 0x000fce0007800200 */
.L_x_19:
[C---:B------:R-:W-:Y:S01]  /*0930*/  ISETP.GE.AND P2, PT, R32.reuse, UR14, PT ;  /* 0x0000000e20007c0c */ /* 0x040fe2000bf46270 */
[----:B------:R-:W-:Y:S01]  /*0940*/  BSSY.RECONVERGENT B1, `(.L_x_12) ;  /* 0x000004c000017945 */ /* 0x000fe20003800200 */
[----:B------:R-:W-:Y:S02]  /*0950*/  IABS R0, R33 ;  /* 0x0000002100007213 */ /* 0x000fe40000000000 */
[----:B------:R-:W-:Y:S02]  /*0960*/  ISETP.LT.OR P2, PT, R32, RZ, P2 ;  /* 0x000000ff2000720c */ /* 0x000fe40001741670 */
[----:B0-----:R-:W-:Y:S01]  /*0970*/  IADD3 R21, P3, PT, R3, R34, RZ ;  /* 0x0000002203157210 */ /* 0x001fe20007f7e0ff */
[----:B------:R-:W-:Y:S01]  /*0980*/  IMAD.IADD R0, R31, 0x1, R0 ;  /* 0x000000011f007824 */ /* 0x000fe200078e0200 */
[----:B------:R-:W-:Y:S02]  /*0990*/  PLOP3.LUT P2, PT, P1, P2, PT, 0xf8, 0x8f ;  /* 0x00000000008f781c */ /* 0x000fe40000f45f70 */
[----:B------:R-:W-:-:S02]  /*09a0*/  LEA R20, P4, R21, UR6, 0x2 ;  /* 0x0000000615147c11 */ /* 0x000fc4000f8810ff */
[----:B------:R-:W-:Y:S02]  /*09b0*/  ISETP.GT.OR P2, PT, R0, UR16, P2 ;  /* 0x0000001000007c0c */ /* 0x000fe40009744670 */
[----:B------:R-:W-:-:S04]  /*09c0*/  LEA.HI.X.SX32 R0, R34, R4, 0x1, P3 ;  /* 0x0000000422007211 */ /* 0x000fc800018f0eff */
[----:B------:R-:W-:-:S07]  /*09d0*/  LEA.HI.X R21, R21, UR7, R0, 0x2, P4 ;  /* 0x0000000715157c11 */ /* 0x000fce000a0f1400 */
[----:B------:R-:W-:Y:S05]  /*09e0*/  @P2 BRA `(.L_x_13) ;  /* 0x0000000400042947 */ /* 0x000fea0003800000 */
[----:B------:R-:W3:Y:S02]  /*09f0*/  LDG.E R25, desc[UR8][R20.64] ;  /* 0x0000000814197981 */ /* 0x000ee4000c1e1900 */
[----:B---3--:R-:W-:-:S13]  /*0a00*/  ISETP.GE.AND P2, PT, R25, RZ, PT ;  /* 0x000000ff1900720c */ /* 0x008fda0003f46270 */
[----:B------:R-:W-:Y:S05]  /*0a10*/  @!P2 BRA `(.L_x_13) ;  /* 0x0000000000f8a947 */ /* 0x000fea0003800000 */
[----:B------:R-:W0:Y:S01]  /*0a20*/  I2F.F64.U32 R22, R32 ;  /* 0x0000002000167312 */ /* 0x000e220000201800 */
[----:B------:R-:W-:Y:S01]  /*0a30*/  IADD3 R0, P2, PT, R2, R7, RZ ;  /* 0x0000000702007210 */ /* 0x000fe20007f5e0ff */
[----:B------:R-:W-:Y:S03]  /*0a40*/  BSSY.RECONVERGENT B2, `(.L_x_14) ;  /* 0x000001e000027945 */ /* 0x000fe60003800200 */
[----:B------:R-:W-:Y:S02]  /*0a50*/  LEA.HI.X.SX32 R21, R7, R5, 0x1, P2 ;  /* 0x0000000507157211 */ /* 0x000fe400010f0eff */
[----:B--2---:R-:W-:-:S04]  /*0a60*/  LEA R20, P2, R0, UR10, 0x2 ;  /* 0x0000000a00147c11 */ /* 0x004fc8000f8410ff */
[----:B------:R-:W-:Y:S01]  /*0a70*/  LEA.HI.X R21, R0, UR11, R21, 0x2, P2 ;  /* 0x0000000b00157c11 */ /* 0x000fe200090f1415 */
[----:B0-----:R-:W-:-:S04]  /*0a80*/  DADD R22, R22, 0.5 ;  /* 0x3fe0000016167429 */ /* 0x001fc80000000000 */
[----:B------:R0:W-:Y:S04]  /*0a90*/  STG.E desc[UR8][R20.64], R25 ;  /* 0x0000001914007986 */ /* 0x0001e8000c101908 */
[----:B------:R-:W-:-:S10]  /*0aa0*/  DADD R22, -R14, R22 ;  /* 0x000000000e167229 */ /* 0x000fd40000000116 */
[----:B------:R-:W1:Y:S02]  /*0ab0*/  F2F.F32.F64 R22, R22 ;  /* 0x0000001600167310 */ /* 0x000e640000301000 */
[CC--:B-1----:R-:W-:Y:S02]  /*0ac0*/  FMNMX R24, R37.reuse, |R22|.reuse, !PT ;  /* 0x4000001625187209 */ /* 0x0c2fe40007800000 */
[----:B------:R-:W-:Y:S02]  /*0ad0*/  FMNMX R0, R37, |R22|, PT ;  /* 0x4000001625007209 */ /* 0x000fe40003800000 */
[----:B------:R-:W-:-:S04]  /*0ae0*/  LOP3.LUT R26, R24, 0xfe000000, RZ, 0xc0, !PT ;  /* 0xfe000000181a7812 */ /* 0x000fc800078ec0ff */
[----:B------:R-:W-:-:S05]  /*0af0*/  LOP3.LUT R27, R26, 0x7e800000, RZ, 0x3c, !PT ;  /* 0x7e8000001a1b7812 */ /* 0x000fca00078e3cff */
[----:B------:R-:W-:-:S04]  /*0b00*/  FMUL R0, R0, R27 ;  /* 0x0000001b00007220 */ /* 0x000fc80000400000 */
[----:B------:R-:W-:Y:S01]  /*0b10*/  FMUL R23, R0, R0 ;  /* 0x0000000000177220 */ /* 0x000fe20000400000 */
[----:B------:R-:W-:-:S04]  /*0b20*/  FMUL R0, R36, R27 ;  /* 0x0000001b24007220 */ /* 0x000fc80000400000 */
[----:B------:R-:W-:Y:S01]  /*0b30*/  FFMA R23, R0, R0, R23 ;  /* 0x0000000000177223 */ /* 0x000fe20000000017 */
[----:B------:R-:W-:-:S04]  /*0b40*/  FMUL R0, R24, R27 ;  /* 0x0000001b18007220 */ /* 0x000fc80000400000 */
[----:B------:R-:W-:Y:S01]  /*0b50*/  FFMA R0, R0, R0, R23 ;  /* 0x0000000000007223 */ /* 0x000fe20000000017 */
[----:B------:R-:W-:-:S03]  /*0b60*/  FADD R23, R35, |R22| ;  /* 0x4000001623177221 */ /* 0x000fc60000000000 */
[----:B0-----:R0:W1:Y:S01]  /*0b70*/  MUFU.RSQ R25, R0 ;  /* 0x0000000000197308 */ /* 0x0010620000001400 */
[----:B------:R-:W-:-:S04]  /*0b80*/  IADD3 R20, PT, PT, R0, -0xd000000, RZ ;  /* 0xf300000000147810 */ /* 0x000fc80007ffe0ff */
[----:B------:R-:W-:-:S13]  /*0b90*/  ISETP.GT.U32.AND P2, PT, R20, 0x727fffff, PT ;  /* 0x727fffff1400780c */ /* 0x000fda0003f44070 */
[----:B01----:R-:W-:Y:S05]  /*0ba0*/  @!P2 BRA `(.L_x_15) ;  /* 0x00000000000ca947 */ /* 0x003fea0003800000 */
[----:B------:R-:W-:-:S07]  /*0bb0*/  MOV R20, 0xbd0 ;  /* 0x00000bd000147802 */ /* 0x000fce0000000f00 */
[----:B------:R-:W-:Y:S05]  /*0bc0*/  CALL.REL.NOINC `($__internal_1_$__cuda_sm20_sqrt_rn_f32_slowpath) ;  /* 0x0000000c00347944 */ /* 0x000fea0003c00000 */
[----:B------:R-:W-:Y:S05]  /*0bd0*/  BRA `(.L_x_16) ;  /* 0x0000000000107947 */ /* 0x000fea0003800000 */
.L_x_15:
[----:B------:R-:W-:Y:S01]  /*0be0*/  FMUL.FTZ R21, R0, R25 ;  /* 0x0000001900157220 */ /* 0x000fe20000410000 */
[----:B------:R-:W-:-:S03]  /*0bf0*/  FMUL.FTZ R20, R25, 0.5 ;  /* 0x3f00000019147820 */ /* 0x000fc60000410000 */
[----:B------:R-:W-:-:S04]  /*0c00*/  FFMA R0, -R21, R21, R0 ;  /* 0x0000001515007223 */ /* 0x000fc80000000100 */
[----:B------:R-:W-:-:S07]  /*0c10*/  FFMA R0, R0, R20, R21 ;  /* 0x0000001400007223 */ /* 0x000fce0000000015 */
.L_x_16:
[----:B------:R-:W-:Y:S05]  /*0c20*/  BSYNC.RECONVERGENT B2 ;  /* 0x0000000000027941 */ /* 0x000fea0003800200 */
.L_x_14:
[----:B------:R-:W-:Y:S01]  /*0c30*/  FSETP.GT.AND P2, PT, R23, R24, PT ;  /* 0x000000181700720b */ /* 0x000fe20003f44000 */
[----:B------:R-:W-:Y:S01]  /*0c40*/  UMOV UR12, 0xe2308c3a ;  /* 0xe2308c3a000c7882 */ /* 0x000fe20000000000 */
[----:B------:R-:W-:Y:S01]  /*0c50*/  LOP3.LUT R21, R26, 0x800000, RZ, 0xfc, !PT ;  /* 0x008000001a157812 */ /* 0x000fe200078efcff */
[----:B------:R-:W-:Y:S01]  /*0c60*/  UMOV UR13, 0x3e45798e ;  /* 0x3e45798e000d7882 */ /* 0x000fe20000000000 */
[----:B------:R-:W-:Y:S09]  /*0c70*/  BSSY.RECONVERGENT B2, `(.L_x_17) ;  /* 0x0000013000027945 */ /* 0x000ff20003800200 */
[----:B------:R-:W-:Y:S01]  /*0c80*/  @P2 FMUL R23, R21, R0 ;  /* 0x0000000015172220 */ /* 0x000fe20000400000 */
[----:B------:R-:W-:-:S04]  /*0c90*/  FSETP.NEU.AND P2, PT, R24, +INF , PT ;  /* 0x7f8000001800780b */ /* 0x000fc80003f4d000 */
[----:B------:R-:W-:-:S04]  /*0ca0*/  FSEL R0, R23, +INF , P2 ;  /* 0x7f80000017007808 */ /* 0x000fc80001000000 */
[----:B------:R-:W0:Y:S02]  /*0cb0*/  F2F.F64.F32 R20, R0 ;  /* 0x0000000000147310 */ /* 0x000e240000201800 */
[----:B0-----:R-:W-:-:S06]  /*0cc0*/  DADD R20, R20, UR12 ;  /* 0x0000000c14147e29 */ /* 0x001fcc0008000000 */
[----:B------:R-:W0:Y:S04]  /*0cd0*/  MUFU.RCP64H R23, R21 ;  /* 0x0000001500177308 */ /* 0x000e280000001800 */
[----:B------:R-:W-:-:S05]  /*0ce0*/  VIADD R22, R21, 0x300402 ;  /* 0x0030040215167836 */ /* 0x000fca0000000000 */
[----:B------:R-:W-:Y:S01]  /*0cf0*/  FSETP.GEU.AND P2, PT, |R22|, 5.8789094863358348022e-39, PT ;  /* 0x004004021600780b */ /* 0x000fe20003f4e200 */
[----:B0-----:R-:W-:-:S08]  /*0d00*/  DFMA R24, -R20, R22, 1 ;  /* 0x3ff000001418742b */ /* 0x001fd00000000116 */
[----:B------:R-:W-:-:S08]  /*0d10*/  DFMA R24, R24, R24, R24 ;  /* 0x000000181818722b */ /* 0x000fd00000000018 */
[----:B------:R-:W-:-:S08]  /*0d20*/  DFMA R24, R22, R24, R22 ;  /* 0x000000181618722b */ /* 0x000fd00000000016 */
[----:B------:R-:W-:-:S08]  /*0d30*/  DFMA R22, -R20, R24, 1 ;  /* 0x3ff000001416742b */ /* 0x000fd00000000118 */
[----:B------:R-:W-:Y:S01]  /*0d40*/  DFMA R22, R24, R22, R24 ;  /* 0x000000161816722b */ /* 0x000fe20000000018 */
[----:B------:R-:W-:Y:S10]  /*0d50*/  @P2 BRA `(.L_x_18) ;  /* 0x0000000000102947 */ /* 0x000ff40003800000 */
[----:B------:R-:W-:Y:S02]  /*0d60*/  LOP3.LUT R24, R21, 0x7fffffff, RZ, 0xc0, !PT ;  /* 0x7fffffff15187812 */ /* 0x000fe400078ec0ff */
[----:B------:R-:W-:-:S03]  /*0d70*/  MOV R0, 0xda0 ;  /* 0x00000da000007802 */ /* 0x000fc60000000f00 */
[----:B------:R-:W-:-:S07]  /*0d80*/  VIADD R24, R24, 0xfff00000 ;  /* 0xfff0000018187836 */ /* 0x000fce0000000000 */
[----:B------:R-:W-:Y:S05]  /*0d90*/  CALL.REL.NOINC `($__internal_0_$__cuda_sm20_dblrcp_rn_slowpath_v3) ;  /* 0x0000000800247944 */ /* 0x000fea0003c00000 */
.L_x_18:
[----:B------:R-:W-:Y:S05]  /*0da0*/  BSYNC.RECONVERGENT B2 ;  /* 0x0000000000027941 */ /* 0x000fea0003800200 */
.L_x_17:
[----:B------:R-:W0:Y:S01]  /*0db0*/  F2F.F32.F64 R23, R22 ;  /* 0x0000001600177310 */ /* 0x000e220000301000 */
[----:B------:R-:W-:-:S04]  /*0dc0*/  IMAD.WIDE R20, R7, 0x4, R12 ;  /* 0x0000000407147825 */ /* 0x000fc800078e020c */
[----:B------:R-:W-:Y:S01]  /*0dd0*/  VIADD R7, R7, 0x1 ;  /* 0x0000000107077836 */ /* 0x000fe20000000000 */
[----:B0-----:R0:W-:Y:S01]  /*0de0*/  STG.E desc[UR8][R20.64], R23 ;  /* 0x0000001714007986 */ /* 0x0011e2000c101908 */
[----:B------:R-:W-:-:S07]  /*0df0*/  FADD R6, R6, R23 ;  /* 0x0000001706067221 */ /* 0x000fce0000000000 */
.L_x_13:
[----:B--2---:R-:W-:Y:S05]  /*0e00*/  BSYNC.RECONVERGENT B1 ;  /* 0x0000000000017941 */ /* 0x004fea0003800200 */
.L_x_12:
[----:B------:R-:W-:Y:S01]  /*0e10*/  ISETP.LT.AND P3, PT, R33, UR16, PT ;  /* 0x0000001021007c0c */ /* 0x000fe2000bf61270 */
[----:B------:R-:W-:Y:S01]  /*0e20*/  VIADD R32, R32, 0x1 ;  /* 0x0000000120207836 */ /* 0x000fe20000000000 */
[----:B------:R-:W-:Y:S01]  /*0e30*/  ISETP.GE.AND P2, PT, R7, UR15, PT ;  /* 0x0000000f07007c0c */ /* 0x000fe2000bf46270 */
[----:B------:R-:W-:Y:S01]  /*0e40*/  VIADD R34, R34, 0x1 ;  /* 0x0000000122227836 */ /* 0x000fe20000000000 */
[----:B------:R-:W-:-:S11]  /*0e50*/  IADD3 R33, PT, PT, R33, 0x1, RZ ;  /* 0x0000000121217810 */ /* 0x000fd60007ffe0ff */
[----:B------:R-:W-:Y:S05]  /*0e60*/  @!P2 BRA P3, `(.L_x_19) ;  /* 0xfffffff800b0a947 */ /* 0x000fea000183ffff */
.L_x_11:
[----:B--2---:R-:W-:Y:S05]  /*0e70*/  BSYNC.RECONVERGENT B0 ;  /* 0x0000000000007941 */ /* 0x004fea0003800200 */
.L_x_10:
[----:B------:R-:W2:Y:S02]  /*0e80*/  LDCU UR4, c[0x0][0x398] ;  /* 0x00007300ff0477ac */ /* 0x000ea40008000800 */
[C---:B--2---:R-:W-:Y:S01]  /*0e90*/  ISETP.NE.AND P1, PT, R30.reuse, UR4, PT ;  /* 0x000000041e007c0c */ /* 0x044fe2000bf25270 */
[----:B------:R-:W-:-:S12]  /*0ea0*/  VIADD R30, R30, 0x1 ;  /* 0x000000011e1e7836 */ /* 0x000fd80000000000 */
[----:B------:R-:W-:Y:S05]  /*0eb0*/  @P1 BRA `(.L_x_20) ;  /* 0xfffffff800281947 */ /* 0x000fea000383ffff */
[C---:B------:R-:W-:Y:S02]  /*0ec0*/  ISETP.NE.AND P0, PT, R11.reuse, UR4, PT ;  /* 0x000000040b007c0c */ /* 0x040fe4000bf05270 */
[----:B------:R-:W-:-:S11]  /*0ed0*/  IADD3 R11, PT, PT, R11, 0x1, RZ ;  /* 0x000000010b0b7810 */ /* 0x000fd60007ffe0ff */
[----:B------:R-:W-:Y:S05]  /*0ee0*/  @P0 BRA `(.L_x_21) ;  /* 0xfffffff400f80947 */ /* 0x000fea000383ffff */
.L_x_9:
[----:B------:R-:W-:-:S13]  /*0ef0*/  ISETP.GE.AND P0, PT, R7, 0x1, PT ;  /* 0x000000010700780c */ /* 0x000fda0003f06270 */
[----:B------:R-:W-:Y:S05]  /*0f00*/  @!P0 EXIT ;  /* 0x000000000000894d */ /* 0x000fea0003800000 */
[C---:B------:R-:W-:Y:S01]  /*0f10*/  ISETP.GE.U32.AND P0, PT, R7.reuse, 0x4, PT ;  /* 0x000000040700780c */ /* 0x040fe20003f06070 */
[----:B------:R-:W-:Y:S01]  /*0f20*/  BSSY.RECONVERGENT B0, `(.L_x_22) ;  /* 0x000004f000007945 */ /* 0x000fe20003800200 */
[----:B------:R-:W-:Y:S01]  /*0f30*/  LOP3.LUT R3, R7, 0x3, RZ, 0xc0, !PT ;  /* 0x0000000307037812 */ /* 0x000fe200078ec0ff */
[----:B------:R-:W-:-:S10]  /*0f40*/  IMAD.MOV.U32 R4, RZ, RZ, RZ ;  /* 0x000000ffff047224 */ /* 0x000fd400078e00ff */
[----:B------:R-:W-:Y:S05]  /*0f50*/  @!P0 BRA `(.L_x_23) ;  /* 0x00000004002c8947 */ /* 0x000fea0003800000 */
[----:B------:R-:W2:Y:S01]  /*0f60*/  LDCU.64 UR4, c[0x0][0x3c8] ;  /* 0x00007900ff0477ac */ /* 0x000ea20008000a00 */
[----:B------:R-:W-:-:S05]  /*0f70*/  LOP3.LUT R4, R7, 0x7ffffffc, RZ, 0xc0, !PT ;  /* 0x7ffffffc07047812 */ /* 0x000fca00078ec0ff */
[----:B------:R-:W-:Y:S01]  /*0f80*/  IMAD.MOV R7, RZ, RZ, -R4 ;  /* 0x000000ffff077224 */ /* 0x000fe200078e0a04 */
[----:B--2---:R-:W-:-:S04]  /*0f90*/  LEA R0, P1, R2, UR4, 0x2 ;  /* 0x0000000402007c11 */ /* 0x004fc8000f8210ff */
[----:B------:R-:W-:Y:S02]  /*0fa0*/  IADD3 R0, P0, PT, R0, 0x8, RZ ;  /* 0x0000000800007810 */ /* 0x000fe40007f1e0ff */
[----:B------:R-:W-:-:S05]  /*0fb0*/  LEA.HI.X R11, R2, UR5, R5, 0x2, P1 ;  /* 0x00000005020b7c11 */ /* 0x000fca00088f1405 */
[----:B------:R-:W-:-:S07]  /*0fc0*/  IMAD.X R11, RZ, RZ, R11, P0 ;  /* 0x000000ffff0b7224 */ /* 0x000fce00000e060b */
.L_x_32:
[----:B--2---:R-:W-:Y:S01]  /*0fd0*/  MOV R8, R0 ;  /* 0x0000000000087202 */ /* 0x004fe20000000f00 */
[----:B------:R-:W-:-:S05]  /*0fe0*/  IMAD.MOV.U32 R9, RZ, RZ, R11 ;  /* 0x000000ffff097224 */ /* 0x000fca00078e000b */
[----:B------:R-:W2:Y:S01]  /*0ff0*/  LDG.E R0, desc[UR8][R8.64+-0x8] ;  /* 0xfffff80808007981 */ /* 0x000ea2000c1e1900 */
[----:B------:R-:W3:Y:S01]  /*1000*/  MUFU.RCP R11, R6 ;  /* 0x00000006000b7308 */ /* 0x000ee20000001000 */
[----:B------:R-:W-:Y:S01]  /*1010*/  VIADD R7, R7, 0x4 ;  /* 0x0000000407077836 */ /* 0x000fe20000000000 */
[----:B------:R-:W-:Y:S04]  /*1020*/  BSSY.RECONVERGENT B1, `(.L_x_24) ;  /* 0x000000c000017945 */ /* 0x000fe80003800200 */
[----:B------:R-:W-:Y:S01]  /*1030*/  ISETP.NE.AND P2, PT, R7, RZ, PT ;  /* 0x000000ff0700720c */ /* 0x000fe20003f45270 */
[----:B---3--:R-:W-:-:S04]  /*1040*/  FFMA R10, R11, -R6, 1 ;  /* 0x3f8000000b0a7423 */ /* 0x008fc80000000806 */
[----:B------:R-:W-:Y:S01]  /*1050*/  FFMA R11, R11, R10, R11 ;  /* 0x0000000a0b0b7223 */ /* 0x000fe2000000000b */
[----:B--2---:R-:W2:Y:S03]  /*1060*/  FCHK P0, R0, R6 ;  /* 0x0000000600007302 */ /* 0x004ea60000000000 */
[----:B------:R-:W-:-:S04]  /*1070*/  FFMA R13, R0, R11, RZ ;  /* 0x0000000b000d7223 */ /* 0x000fc800000000ff */
[----:B------:R-:W-:-:S04]  /*1080*/  FFMA R10, R13, -R6, R0 ;  /* 0x800000060d0a7223 */ /* 0x000fc80000000000 */
[----:B------:R-:W-:Y:S01]  /*1090*/  FFMA R11, R11, R10, R13 ;  /* 0x0000000a0b0b7223 */ /* 0x000fe2000000000d */
[----:B--2---:R-:W-:Y:S06]  /*10a0*/  @!P0 BRA `(.L_x_25) ;  /* 0x00000000000c8947 */ /* 0x004fec0003800000 */
[----:B------:R-:W-:-:S07]  /*10b0*/  MOV R10, 0x10d0 ;  /* 0x000010d0000a7802 */ /* 0x000fce0000000f00 */
[----:B01--4-:R-:W-:Y:S05]  /*10c0*/  CALL.REL.NOINC `($__internal_2_$__cuda_sm3x_div_rn_noftz_f32_slowpath) ;  /* 0x00000008004c7944 */ /* 0x013fea0003c00000 */
[----:B------:R-:W-:-:S07]  /*10d0*/  IMAD.MOV.U32 R11, RZ, RZ, R13 ;  /* 0x000000ffff0b7224 */ /* 0x000fce00078e000d */
.L_x_25:
[----:B------:R-:W-:Y:S05]  /*10e0*/  BSYNC.RECONVERGENT B1 ;  /* 0x0000000000017941 */ /* 0x000fea0003800200 */
.L_x_24:
[----:B------:R-:W2:Y:S01]  /*10f0*/  LDG.E R12, desc[UR8][R8.64+-0x4] ;  /* 0xfffffc08080c7981 */ /* 0x000ea2000c1e1900 */
[----:B------:R-:W3:Y:S01]  /*1100*/  MUFU.RCP R13, R6 ;  /* 0x00000006000d7308 */ /* 0x000ee20000001000 */
[----:B------:R-:W-:Y:S02]  /*1110*/  BSSY.RECONVERGENT B1, `(.L_x_26) ;  /* 0x000000c000017945 */ /* 0x000fe40003800200 */
[----:B------:R0:W-:Y:S01]  /*1120*/  STG.E desc[UR8][R8.64+-0x8], R11 ;  /* 0xfffff80b08007986 */ /* 0x0001e2000c101908 */
[----:B---3--:R-:W-:-:S04]  /*1130*/  FFMA R0, R13, -R6, 1 ;  /* 0x3f8000000d007423 */ /* 0x008fc80000000806 */
[----:B------:R-:W-:Y:S01]  /*1140*/  FFMA R0, R13, R0, R13 ;  /* 0x000000000d007223 */ /* 0x000fe2000000000d */
[----:B--2---:R-:W2:Y:S03]  /*1150*/  FCHK P0, R12, R6 ;  /* 0x000000060c007302 */ /* 0x004ea60000000000 */
[----:B------:R-:W-:-:S04]  /*1160*/  FFMA R13, R0, R12, RZ ;  /* 0x0000000c000d7223 */ /* 0x000fc800000000ff */
[----:B------:R-:W-:-:S04]  /*1170*/  FFMA R10, R13, -R6, R12 ;  /* 0x800000060d0a7223 */ /* 0x000fc8000000000c */
[----:B------:R-:W-:Y:S01]  /*1180*/  FFMA R13, R0, R10, R13 ;  /* 0x0000000a000d7223 */ /* 0x000fe2000000000d */
[----:B0-2---:R-:W-:Y:S06]  /*1190*/  @!P0 BRA `(.L_x_27) ;  /* 0x00000000000c8947 */ /* 0x005fec0003800000 */
[----:B------:R-:W-:Y:S02]  /*11a0*/  MOV R0, R12 ;  /* 0x0000000c00007202 */ /* 0x000fe40000000f00 */
[----:B------:R-:W-:-:S07]  /*11b0*/  MOV R10, 0x11d0 ;  /* 0x000011d0000a7802 */ /* 0x000fce0000000f00 */
[----:B-1--4-:R-:W-:Y:S05]  /*11c0*/  CALL.REL.NOINC `($__internal_2_$__cuda_sm3x_div_rn_noftz_f32_slowpath) ;  /* 0x00000008000c7944 */ /* 0x012fea0003c00000 */
.L_x_27:
[----:B------:R-:W-:Y:S05]  /*11d0*/  BSYNC.RECONVERGENT B1 ;  /* 0x0000000000017941 */ /* 0x000fea0003800200 */
.L_x_26:
[----:B------:R-:W2:Y:S01]  /*11e0*/  LDG.E R12, desc[UR8][R8.64] ;  /* 0x00000008080c7981 */ /* 0x000ea2000c1e1900 */
[----:B------:R-:W0:Y:S01]  /*11f0*/  MUFU.RCP R11, R6 ;  /* 0x00000006000b7308 */ /* 0x000e220000001000 */
[----:B------:R-:W-:Y:S02]  /*1200*/  BSSY.RECONVERGENT B1, `(.L_x_28) ;  /* 0x000000d000017945 */ /* 0x000fe40003800200 */
[----:B------:R3:W-:Y:S01]  /*1210*/  STG.E desc[UR8][R8.64+-0x4], R13 ;  /* 0xfffffc0d08007986 */ /* 0x0007e2000c101908 */
[----:B0-----:R-:W-:-:S04]  /*1220*/  FFMA R0, R11, -R6, 1 ;  /* 0x3f8000000b007423 */ /* 0x001fc80000000806 */
[----:B------:R-:W-:Y:S01]  /*1230*/  FFMA R0, R11, R0, R11 ;  /* 0x000000000b007223 */ /* 0x000fe2000000000b */
[----:B--2---:R-:W0:Y:S03]  /*1240*/  FCHK P0, R12, R6 ;  /* 0x000000060c007302 */ /* 0x004e260000000000 */
[----:B------:R-:W-:-:S04]  /*1250*/  FFMA R11, R0, R12, RZ ;  /* 0x0000000c000b7223 */ /* 0x000fc800000000ff */
[----:B------:R-:W-:-:S04]  /*1260*/  FFMA R10, R11, -R6, R12 ;  /* 0x800000060b0a7223 */ /* 0x000fc8000000000c */
[----:B------:R-:W-:Y:S01]  /*1270*/  FFMA R11, R0, R10, R11 ;  /* 0x0000000a000b7223 */ /* 0x000fe2000000000b */
[----:B0--3--:R-:W-:Y:S06]  /*1280*/  @!P0 BRA `(.L_x_29) ;  /* 0x0000000000108947 */ /* 0x009fec0003800000 */
[----:B------:R-:W-:Y:S01]  /*1290*/  IMAD.MOV.U32 R0, RZ, RZ, R12 ;  /* 0x000000ffff007224 */ /* 0x000fe200078e000c */
[----:B------:R-:W-:-:S07]  /*12a0*/  MOV R10, 0x12c0 ;  /* 0x000012c0000a7802 */ /* 0x000fce0000000f00 */
[----:B-1--4-:R-:W-:Y:S05]  /*12b0*/  CALL.REL.NOINC `($__internal_2_$__cuda_sm3x_div_rn_noftz_f32_slowpath) ;  /* 0x0000000400d07944 */ /* 0x012fea0003c00000 */
[----:B------:R-:W-:-:S07]  /*12c0*/  IMAD.MOV.U32 R11, RZ, RZ, R13 ;  /* 0x000000ffff0b7224 */ /* 0x000fce00078e000d */
.L_x_29:
[----:B------:R-:W-:Y:S05]  /*12d0*/  BSYNC.RECONVERGENT B1 ;  /* 0x0000000000017941 */ /* 0x000fea0003800200 */
.L_x_28:
        /* <DEDUP_REMOVED lines=14> */
.L_x_31:
[----:B------:R-:W-:Y:S05]  /*13c0*/  BSYNC.RECONVERGENT B1 ;  /* 0x0000000000017941 */ /* 0x000fea0003800200 */
.L_x_30:
[----:B------:R2:W-:Y:S01]  /*13d0*/  STG.E desc[UR8][R8.64+0x4], R13 ;  /* 0x0000040d08007986 */ /* 0x0005e2000c101908 */
[----:B------:R-:W-:-:S04]  /*13e0*/  IADD3 R0, P0, PT, R8, 0x10, RZ ;  /* 0x0000001008007810 */ /* 0x000fc80007f1e0ff */
[----:B------:R-:W-:Y:S01]  /*13f0*/  IADD3.X R11, PT, PT, RZ, R9, RZ, P0, !PT ;  /* 0x00000009ff0b7210 */ /* 0x000fe200007fe4ff */
[----:B------:R-:W-:Y:S08]  /*1400*/  @P2 BRA `(.L_x_32) ;  /* 0xfffffff800f02947 */ /* 0x000ff0000383ffff */
.L_x_23:
[----:B------:R-:W-:Y:S05]  /*1410*/  BSYNC.RECONVERGENT B0 ;  /* 0x0000000000007941 */ /* 0x000fea0003800200 */
.L_x_22:
[----:B------:R-:W-:-:S13]  /*1420*/  ISETP.NE.AND P0, PT, R3, RZ, PT ;  /* 0x000000ff0300720c */ /* 0x000fda0003f05270 */
[----:B------:R-:W-:Y:S05]  /*1430*/  @!P0 EXIT ;  /* 0x000000000000894d */ /* 0x000fea0003800000 */
[----:B------:R-:W3:Y:S01]  /*1440*/  LDCU.64 UR4, c[0x0][0x3c8] ;  /* 0x00007900ff0477ac */ /* 0x000ee20008000a00 */
[C---:B--2---:R-:W-:Y:S01]  /*1450*/  SHF.L.U64.HI R9, R2.reuse, 0x2, R5 ;  /* 0x0000000202097819 */ /* 0x044fe20000010205 */
[----:B------:R-:W-:-:S04]  /*1460*/  IMAD.SHL.U32 R8, R2, 0x4, RZ ;  /* 0x0000000402087824 */ /* 0x000fc800078e00ff */
[----:B------:R-:W-:-:S03]  /*1470*/  IMAD.WIDE.U32 R4, R4, 0x4, R8 ;  /* 0x0000000404047825 */ /* 0x000fc600078e0008 */
[----:B---3--:R-:W-:Y:S01]  /*1480*/  IADD3 R0, P0, PT, R4, UR4, RZ ;  /* 0x0000000404007c10 */ /* 0x008fe2000ff1e0ff */
[----:B------:R-:W-:-:S03]  /*1490*/  IMAD.MOV R4, RZ, RZ, -R3 ;  /* 0x000000ffff047224 */ /* 0x000fc600078e0a03 */
[----:B------:R-:W-:-:S09]  /*14a0*/  IADD3.X R7, PT, PT, R5, UR5, RZ, P0, !PT ;  /* 0x0000000505077c10 */ /* 0x000fd200087fe4ff */
.L_x_35:
[----:B--2---:R-:W-:Y:S01]  /*14b0*/  IMAD.MOV.U32 R2, RZ, RZ, R0 ;  /* 0x000000ffff027224 */ /* 0x004fe200078e0000 */
[----:B------:R-:W-:-:S05]  /*14c0*/  MOV R3, R7 ;  /* 0x0000000700037202 */ /* 0x000fca0000000f00 */
        /* <DEDUP_REMOVED lines=12> */
[----:B------:R-:W-:Y:S01]  /*1590*/  IMAD.MOV.U32 R0, RZ, RZ, R7 ;  /* 0x000000ffff007224 */ /* 0x000fe200078e0007 */
[----:B------:R-:W-:-:S07]  /*15a0*/  MOV R10, 0x15c0 ;  /* 0x000015c0000a7802 */ /* 0x000fce0000000f00 */
[----:B01--4-:R-:W-:Y:S05]  /*15b0*/  CALL.REL.NOINC `($__internal_2_$__cuda_sm3x_div_rn_noftz_f32_slowpath) ;  /* 0x0000000400107944 */ /* 0x013fea0003c00000 */
[----:B------:R-:W-:-:S07]  /*15c0*/  IMAD.MOV.U32 R5, RZ, RZ, R13 ;  /* 0x000000ffff057224 */ /* 0x000fce00078e000d */
.L_x_34:
[----:B------:R-:W-:Y:S05]  /*15d0*/  BSYNC.RECONVERGENT B0 ;  /* 0x0000000000007941 */ /* 0x000fea0003800200 */
.L_x_33:
[----:B------:R2:W-:Y:S01]  /*15e0*/  STG.E desc[UR8][R2.64], R5 ;  /* 0x0000000502007986 */ /* 0x0005e2000c101908 */
[----:B------:R-:W-:-:S04]  /*15f0*/  IADD3 R0, P0, PT, R2, 0x4, RZ ;  /* 0x0000000402007810 */ /* 0x000fc80007f1e0ff */
[----:B------:R-:W-:Y:S01]  /*1600*/  IADD3.X R7, PT, PT, RZ, R3, RZ, P0, !PT ;  /* 0x00000003ff077210 */ /* 0x000fe200007fe4ff */
[----:B------:R-:W-:Y:S08]  /*1610*/  @P2 BRA `(.L_x_35) ;  /* 0xfffffffc00a42947 */ /* 0x000ff0000383ffff */
[----:B------:R-:W-:Y:S05]  /*1620*/  EXIT ;  /* 0x000000000000794d */ /* 0x000fea0003800000 */
        .weak           $__internal_0_$__cuda_sm20_dblrcp_rn_slowpath_v3
        .type           $__internal_0_$__cuda_sm20_dblrcp_rn_slowpath_v3,@function
        .size           $__internal_0_$__cuda_sm20_dblrcp_rn_slowpath_v3,($__internal_1_$__cuda_sm20_sqrt_rn_f32_slowpath - $__internal_0_$__cuda_sm20_dblrcp_rn_slowpath_v3)
$__internal_0_$__cuda_sm20_dblrcp_rn_slowpath_v3:
[----:B------:R-:W-:Y:S01]  /*1630*/  DSETP.GTU.AND P2, PT, |R20|, +INF , PT ;  /* 0x7ff000001400742a */ /* 0x000fe20003f4c200 */
[----:B------:R-:W-:-:S13]  /*1640*/  BSSY.RECONVERGENT B3, `(.L_x_36) ;  /* 0x0000022000037945 */ /* 0x000fda0003800200 */
[----:B------:R-:W-:Y:S05]  /*1650*/  @P2 BRA `(.L_x_37) ;  /* 0x0000000000782947 */ /* 0x000fea0003800000 */
[----:B------:R-:W-:-:S05]  /*1660*/  LOP3.LUT R25, R21, 0x7fffffff, RZ, 0xc0, !PT ;  /* 0x7fffffff15197812 */ /* 0x000fca00078ec0ff */
[----:B------:R-:W-:-:S05]  /*1670*/  VIADD R22, R25, 0xffffffff ;  /* 0xffffffff19167836 */ /* 0x000fca0000000000 */
[----:B------:R-:W-:-:S13]  /*1680*/  ISETP.GE.U32.AND P2, PT, R22, 0x7fefffff, PT ;  /* 0x7fefffff1600780c */ /* 0x000fda0003f46070 */
[----:B------:R-:W-:Y:S01]  /*1690*/  @P2 LOP3.LUT R23, R21, 0x7ff00000, RZ, 0x3c, !PT ;  /* 0x7ff0000015172812 */ /* 0x000fe200078e3cff */
[----:B------:R-:W-:Y:S01]  /*16a0*/  @P2 IMAD.MOV.U32 R22, RZ, RZ, RZ ;  /* 0x000000ffff162224 */ /* 0x000fe200078e00ff */
[----:B------:R-:W-:Y:S06]  /*16b0*/  @P2 BRA `(.L_x_38) ;  /* 0x0000000000682947 */ /* 0x000fec0003800000 */
[----:B------:R-:W-:-:S13]  /*16c0*/  ISETP.GE.U32.AND P2, PT, R25, 0x1000001, PT ;  /* 0x010000011900780c */ /* 0x000fda0003f46070 */
[----:B------:R-:W-:Y:S05]  /*16d0*/  @!P2 BRA `(.L_x_39) ;  /* 0x000000000034a947 */ /* 0x000fea0003800000 */
[----:B------:R-:W-:Y:S01]  /*16e0*/  VIADD R23, R21, 0xc0200000 ;  /* 0xc020000015177836 */ /* 0x000fe20000000000 */
[----:B------:R-:W-:-:S03]  /*16f0*/  MOV R22, R20 ;  /* 0x0000001400167202 */ /* 0x000fc60000000f00 */
[----:B------:R-:W0:Y:S03]  /*1700*/  MUFU.RCP64H R25, R23 ;  /* 0x0000001700197308 */ /* 0x000e260000001800 */
[----:B0-----:R-:W-:-:S08]  /*1710*/  DFMA R26, -R22, R24, 1 ;  /* 0x3ff00000161a742b */ /* 0x001fd00000000118 */
[----:B------:R-:W-:-:S08]  /*1720*/  DFMA R26, R26, R26, R26 ;  /* 0x0000001a1a1a722b */ /* 0x000fd0000000001a */
[----:B------:R-:W-:-:S08]  /*1730*/  DFMA R26, R24, R26, R24 ;  /* 0x0000001a181a722b */ /* 0x000fd00000000018 */
[----:B------:R-:W-:-:S08]  /*1740*/  DFMA R24, -R22, R26, 1 ;  /* 0x3ff000001618742b */ /* 0x000fd0000000011a */
[----:B------:R-:W-:-:S08]  /*1750*/  DFMA R24, R26, R24, R26 ;  /* 0x000000181a18722b */ /* 0x000fd0000000001a */
[----:B------:R-:W-:-:S08]  /*1760*/  DMUL R24, R24, 2.2250738585072013831e-308 ;  /* 0x0010000018187828 */ /* 0x000fd00000000000 */
[----:B------:R-:W-:-:S08]  /*1770*/  DFMA R20, -R20, R24, 1 ;  /* 0x3ff000001414742b */ /* 0x000fd00000000118 */
[----:B------:R-:W-:-:S08]  /*1780*/  DFMA R20, R20, R20, R20 ;  /* 0x000000141414722b */ /* 0x000fd00000000014 */
[----:B------:R-:W-:Y:S01]  /*1790*/  DFMA R22, R24, R20, R24 ;  /* 0x000000141816722b */ /* 0x000fe20000000018 */
[----:B------:R-:W-:Y:S10]  /*17a0*/  BRA `(.L_x_38) ;  /* 0x00000000002c7947 */ /* 0x000ff40003800000 */
.L_x_39:
[----:B------:R-:W-:-:S06]  /*17b0*/  DMUL R20, R20, 8.11296384146066816958e+31 ;  /* 0x4690000014147828 */ /* 0x000fcc0000000000 */
[----:B------:R-:W0:Y:S02]  /*17c0*/  MUFU.RCP64H R25, R21 ;  /* 0x0000001500197308 */ /* 0x000e240000001800 */
[----:B0-----:R-:W-:-:S08]  /*17d0*/  DFMA R22, -R20, R24, 1 ;  /* 0x3ff000001416742b */ /* 0x001fd00000000118 */
[----:B------:R-:W-:-:S08]  /*17e0*/  DFMA R22, R22, R22, R22 ;  /* 0x000000161616722b */ /* 0x000fd00000000016 */
[----:B------:R-:W-:-:S08]  /*17f0*/  DFMA R22, R24, R22, R24 ;  /* 0x000000161816722b */ /* 0x000fd00000000018 */
[----:B------:R-:W-:-:S08]  /*1800*/  DFMA R24, -R20, R22, 1 ;  /* 0x3ff000001418742b */ /* 0x000fd00000000116 */
[----:B------:R-:W-:-:S08]  /*1810*/  DFMA R22, R22, R24, R22 ;  /* 0x000000181616722b */ /* 0x000fd00000000016 */
[----:B------:R-:W-:Y:S01]  /*1820*/  DMUL R22, R22, 8.11296384146066816958e+31 ;  /* 0x4690000016167828 */ /* 0x000fe20000000000 */
[----:B------:R-:W-:Y:S10]  /*1830*/  BRA `(.L_x_38) ;  /* 0x0000000000087947 */ /* 0x000ff40003800000 */
.L_x_37:
[----:B------:R-:W-:Y:S01]  /*1840*/  LOP3.LUT R23, R21, 0x80000, RZ, 0xfc, !PT ;  /* 0x0008000015177812 */ /* 0x000fe200078efcff */
[----:B------:R-:W-:-:S07]  /*1850*/  IMAD.MOV.U32 R22, RZ, RZ, R20 ;  /* 0x000000ffff167224 */ /* 0x000fce00078e0014 */
.L_x_38:
[----:B------:R-:W-:Y:S05]  /*1860*/  BSYNC.RECONVERGENT B3 ;  /* 0x0000000000037941 */ /* 0x000fea0003800200 */
.L_x_36:
[----:B------:R-:W-:Y:S02]  /*1870*/  IMAD.MOV.U32 R20, RZ, RZ, R0 ;  /* 0x000000ffff147224 */ /* 0x000fe400078e0000 */
[----:B------:R-:W-:-:S04]  /*1880*/  IMAD.MOV.U32 R21, RZ, RZ, 0x0 ;  /* 0x00000000ff157424 */ /* 0x000fc800078e00ff */
[----:B------:R-:W-:Y:S05]  /*1890*/  RET.REL.NODEC R20 `(_Z30assignGridInterpIndice3DKerneliiiiiiifffPKiS0_PKfPiPf) ;  /* 0xffffffe414d87950 */ /* 0x000fea0003c3ffff */
        .weak           $__internal_1_$__cuda_sm20_sqrt_rn_f32_slowpath
        .type           $__internal_1_$__cuda_sm20_sqrt_rn_f32_slowpath,@function
        .size           $__internal_1_$__cuda_sm20_sqrt_rn_f32_slowpath,($__internal_2_$__cuda_sm3x_div_rn_noftz_f32_slowpath - $__internal_1_$__cuda_sm20_sqrt_rn_f32_slowpath)
$__internal_1_$__cuda_sm20_sqrt_rn_f32_slowpath:
[----:B------:R-:W-:-:S13]  /*18a0*/  LOP3.LUT P2, RZ, R0, 0x7fffffff, RZ, 0xc0, !PT ;  /* 0x7fffffff00ff7812 */ /* 0x000fda000784c0ff */
[----:B------:R-:W-:Y:S01]  /*18b0*/  @!P2 MOV R21, R0 ;  /* 0x000000000015a202 */ /* 0x000fe20000000f00 */
[----:B------:R-:W-:Y:S06]  /*18c0*/  @!P2 BRA `(.L_x_40) ;  /* 0x000000000040a947 */ /* 0x000fec0003800000 */
[----:B------:R-:W-:-:S13]  /*18d0*/  FSETP.GEU.FTZ.AND P2, PT, R0, RZ, PT ;  /* 0x000000ff0000720b */ /* 0x000fda0003f5e000 */
[----:B------:R-:W-:Y:S01]  /*18e0*/  @!P2 IMAD.MOV.U32 R21, RZ, RZ, 0x7fffffff ;  /* 0x7fffffffff15a424 */ /* 0x000fe200078e00ff */
[----:B------:R-:W-:Y:S06]  /*18f0*/  @!P2 BRA `(.L_x_40) ;  /* 0x000000000034a947 */ /* 0x000fec0003800000 */
[----:B------:R-:W-:-:S13]  /*1900*/  FSETP.GTU.FTZ.AND P2, PT, |R0|, +INF , PT ;  /* 0x7f8000000000780b */ /* 0x000fda0003f5c200 */
[----:B------:R-:W-:Y:S01]  /*1910*/  @P2 FADD.FTZ R21, R0, 1 ;  /* 0x3f80000000152421 */ /* 0x000fe20000010000 */
[----:B------:R-:W-:Y:S06]  /*1920*/  @P2 BRA `(.L_x_40) ;  /* 0x0000000000282947 */ /* 0x000fec0003800000 */
[----:B------:R-:W-:-:S13]  /*1930*/  FSETP.NEU.FTZ.AND P2, PT, |R0|, +INF , PT ;  /* 0x7f8000000000780b */ /* 0x000fda0003f5d200 */
[----:B------:R-:W-:-:S04]  /*1940*/  @P2 FFMA R25, R0, 1.84467440737095516160e+19, RZ ;  /* 0x5f80000000192823 */ /* 0x000fc800000000ff */
[----:B------:R-:W0:Y:S02]  /*1950*/  @P2 MUFU.RSQ R22, R25 ;  /* 0x0000001900162308 */ /* 0x000e240000001400 */
[----:B0-----:R-:W-:Y:S01]  /*1960*/  @P2 FMUL.FTZ R21, R25, R22 ;  /* 0x0000001619152220 */ /* 0x001fe20000410000 */
[----:B------:R-:W-:-:S03]  /*1970*/  @P2 FMUL.FTZ R22, R22, 0.5 ;  /* 0x3f00000016162820 */ /* 0x000fc60000410000 */
[----:B------:R-:W-:-:S04]  /*1980*/  @P2 FADD.FTZ R27, -R21, -RZ ;  /* 0x800000ff151b2221 */ /* 0x000fc80000010100 */
[----:B------:R-:W-:-:S04]  /*1990*/  @P2 FFMA R27, R21, R27, R25 ;  /* 0x0000001b151b2223 */ /* 0x000fc80000000019 */
[----:B------:R-:W-:Y:S01]  /*19a0*/  @P2 FFMA R22, R27, R22, R21 ;  /* 0x000000161b162223 */ /* 0x000fe20000000015 */
[----:B------:R-:W-:-:S03]  /*19b0*/  @!P2 IMAD.MOV.U32 R21, RZ, RZ, R0 ;  /* 0x000000ffff15a224 */ /* 0x000fc600078e0000 */
[----:B------:R-:W-:-:S07]  /*19c0*/  @P2 FMUL.FTZ R21, R22, 2.3283064365386962891e-10 ;  /* 0x2f80000016152820 */ /* 0x000fce0000410000 */
.L_x_40:
[----:B------:R-:W-:Y:S02]  /*19d0*/  IMAD.MOV.U32 R0, RZ, RZ, R21 ;  /* 0x000000ffff007224 */ /* 0x000fe400078e0015 */
[----:B------:R-:W-:-:S04]  /*19e0*/  HFMA2 R21, -RZ, RZ, 0, 0 ;  /* 0x00000000ff157431 */ /* 0x000fc800000001ff */
[----:B------:R-:W-:Y:S05]  /*19f0*/  RET.REL.NODEC R20 `(_Z30assignGridInterpIndice3DKerneliiiiiiifffPKiS0_PKfPiPf) ;  /* 0xffffffe414807950 */ /* 0x000fea0003c3ffff */
        .weak           $__internal_2_$__cuda_sm3x_div_rn_noftz_f32_slowpath
        .type           $__internal_2_$__cuda_sm3x_div_rn_noftz_f32_slowpath,@function
        .size           $__internal_2_$__cuda_sm3x_div_rn_noftz_f32_slowpath,(.L_x_107 - $__internal_2_$__cuda_sm3x_div_rn_noftz_f32_slowpath)
$__internal_2_$__cuda_sm3x_div_rn_noftz_f32_slowpath:
[----:B------:R-:W-:Y:S01]  /*1a00*/  SHF.R.U32.HI R12, RZ, 0x17, R6 ;  /* 0x00000017ff0c7819 */ /* 0x000fe20000011606 */
[----:B------:R-:W-:Y:S01]  /*1a10*/  BSSY.RECONVERGENT B2, `(.L_x_41) ;  /* 0x0000063000027945 */ /* 0x000fe20003800200 */
[----:B------:R-:W-:Y:S01]  /*1a20*/  SHF.R.U32.HI R11, RZ, 0x17, R0 ;  /* 0x00000017ff0b7819 */ /* 0x000fe20000011600 */
[----:B------:R-:W-:Y:S01]  /*1a30*/  IMAD.MOV.U32 R13, RZ, RZ, R6 ;  /* 0x000000ffff0d7224 */ /* 0x000fe200078e0006 */
[----:B------:R-:W-:Y:S02]  /*1a40*/  LOP3.LUT R12, R12, 0xff, RZ, 0xc0, !PT ;  /* 0x000000ff0c0c7812 */ /* 0x000fe400078ec0ff */
[----:B------:R-:W-:-:S03]  /*1a50*/  LOP3.LUT R15, R11, 0xff, RZ, 0xc0, !PT ;  /* 0x000000ff0b0f7812 */ /* 0x000fc600078ec0ff */
[----:B------:R-:W-:Y:S02]  /*1a60*/  VIADD R16, R12, 0xffffffff ;  /* 0xffffffff0c107836 */ /* 0x000fe40000000000 */
[----:B------:R-:W-:-:S03]  /*1a70*/  VIADD R14, R15, 0xffffffff ;  /* 0xffffffff0f0e7836 */ /* 0x000fc60000000000 */
[----:B------:R-:W-:-:S04]  /*1a80*/  ISETP.GT.U32.AND P0, PT, R16, 0xfd, PT ;  /* 0x000000fd1000780c */ /* 0x000fc80003f04070 */
[----:B------:R-:W-:-:S13]  /*1a90*/  ISETP.GT.U32.OR P0, PT, R14, 0xfd, P0 ;  /* 0x000000fd0e00780c */ /* 0x000fda0000704470 */
[----:B------:R-:W-:Y:S01]  /*1aa0*/  @!P0 MOV R11, RZ ;  /* 0x000000ff000b8202 */ /* 0x000fe20000000f00 */
[----:B------:R-:W-:Y:S06]  /*1ab0*/  @!P0 BRA `(.L_x_42) ;  /* 0x00000000005c8947 */ /* 0x000fec0003800000 */
[----:B------:R-:W-:Y:S02]  /*1ac0*/  FSETP.GTU.FTZ.AND P0, PT, |R0|, +INF , PT ;  /* 0x7f8000000000780b */ /* 0x000fe40003f1c200 */
[----:B------:R-:W-:-:S04]  /*1ad0*/  FSETP.GTU.FTZ.AND P1, PT, |R6|, +INF , PT ;  /* 0x7f8000000600780b */ /* 0x000fc80003f3c200 */
[----:B------:R-:W-:-:S13]  /*1ae0*/  PLOP3.LUT P0, PT, P0, P1, PT, 0xf8, 0x8f ;  /* 0x00000000008f781c */ /* 0x000fda0000703f70 */
[----:B------:R-:W-:Y:S05]  /*1af0*/  @P0 BRA `(.L_x_43) ;  /* 0x00000004004c0947 */ /* 0x000fea0003800000 */
[----:B------:R-:W-:-:S13]  /*1b00*/  LOP3.LUT P0, RZ, R13, 0x7fffffff, R0, 0xc8, !PT ;  /* 0x7fffffff0dff7812 */ /* 0x000fda000780c800 */
[----:B------:R-:W-:Y:S05]  /*1b10*/  @!P0 BRA `(.L_x_44) ;  /* 0x00000004003c8947 */ /* 0x000fea0003800000 */
[----:B------:R-:W-:Y:S02]  /*1b20*/  FSETP.NEU.FTZ.AND P3, PT, |R0|, +INF , PT ;  /* 0x7f8000000000780b */ /* 0x000fe40003f7d200 */
[----:B------:R-:W-:Y:S02]  /*1b30*/  FSETP.NEU.FTZ.AND P1, PT, |R6|, +INF , PT ;  /* 0x7f8000000600780b */ /* 0x000fe40003f3d200 */
[----:B------:R-:W-:-:S11]  /*1b40*/  FSETP.NEU.FTZ.AND P0, PT, |R0|, +INF , PT ;  /* 0x7f8000000000780b */ /* 0x000fd60003f1d200 */
[----:B------:R-:W-:Y:S05]  /*1b50*/  @!P1 BRA !P3, `(.L_x_44) ;  /* 0x00000004002c9947 */ /* 0x000fea0005800000 */
[----:B------:R-:W-:-:S04]  /*1b60*/  LOP3.LUT P3, RZ, R0, 0x7fffffff, RZ, 0xc0, !PT ;  /* 0x7fffffff00ff7812 */ /* 0x000fc8000786c0ff */
[----:B------:R-:W-:-:S13]  /*1b70*/  PLOP3.LUT P1, PT, P1, P3, PT, 0x2f, 0xf2 ;  /* 0x0000000000f2781c */ /* 0x000fda0000f26577 */
[----:B------:R-:W-:Y:S05]  /*1b80*/  @P1 BRA `(.L_x_45) ;  /* 0x0000000400181947 */ /* 0x000fea0003800000 */
[----:B------:R-:W-:-:S04]  /*1b90*/  LOP3.LUT P1, RZ, R13, 0x7fffffff, RZ, 0xc0, !PT ;  /* 0x7fffffff0dff7812 */ /* 0x000fc8000782c0ff */
[----:B------:R-:W-:-:S13]  /*1ba0*/  PLOP3.LUT P0, PT, P0, P1, PT, 0x2f, 0xf2 ;  /* 0x0000000000f2781c */ /* 0x000fda0000702577 */
[----:B------:R-:W-:Y:S05]  /*1bb0*/  @P0 BRA `(.L_x_46) ;  /* 0x0000000400000947 */ /* 0x000fea0003800000 */
[----:B------:R-:W-:Y:S02]  /*1bc0*/  ISETP.GE.AND P0, PT, R14, RZ, PT ;  /* 0x000000ff0e00720c */ /* 0x000fe40003f06270 */
[----:B------:R-:W-:-:S11]  /*1bd0*/  ISETP.GE.AND P1, PT, R16, RZ, PT ;  /* 0x000000ff1000720c */ /* 0x000fd60003f26270 */
[----:B------:R-:W-:Y:S02]  /*1be0*/  @P0 IMAD.MOV.U32 R11, RZ, RZ, RZ ;  /* 0x000000ffff0b0224 */ /* 0x000fe400078e00ff */
[----:B------:R-:W-:Y:S01]  /*1bf0*/  @!P0 FFMA R0, R0, 1.84467440737095516160e+19, RZ ;  /* 0x5f80000000008823 */ /* 0x000fe200000000ff */
[----:B------:R-:W-:Y:S02]  /*1c00*/  @!P0 IMAD.MOV.U32 R11, RZ, RZ, -0x40 ;  /* 0xffffffc0ff0b8424 */ /* 0x000fe400078e00ff */
[----:B------:R-:W-:Y:S02]  /*1c10*/  @!P1 FFMA R13, R6, 1.84467440737095516160e+19, RZ ;  /* 0x5f800000060d9823 */ /* 0x000fe400000000ff */
[----:B------:R-:W-:-:S07]  /*1c20*/  @!P1 VIADD R11, R11, 0x40 ;  /* 0x000000400b0b9836 */ /* 0x000fce0000000000 */
.L_x_42:
[----:B------:R-:W-:Y:S01]  /*1c30*/  LEA R14, R12, 0xc0800000, 0x17 ;  /* 0xc08000000c0e7811 */ /* 0x000fe200078eb8ff */
[----:B------:R-:W-:Y:S01]  /*1c40*/  VIADD R15, R15, 0xffffff81 ;  /* 0xffffff810f0f7836 */ /* 0x000fe20000000000 */
[----:B------:R-:W-:Y:S02]  /*1c50*/  BSSY.RECONVERGENT B3, `(.L_x_47) ;  /* 0x0000035000037945 */ /* 0x000fe40003800200 */
[----:B------:R-:W-:Y:S01]  /*1c60*/  IADD3 R14, PT, PT, -R14, R13, RZ ;  /* 0x0000000d0e0e7210 */ /* 0x000fe20007ffe1ff */
[----:B------:R-:W-:-:S03]  /*1c70*/  IMAD R0, R15, -0x800000, R0 ;  /* 0xff8000000f007824 */ /* 0x000fc600078e0200 */
[----:B------:R0:W1:Y:S01]  /*1c80*/  MUFU.RCP R13, R14 ;  /* 0x0000000e000d7308 */ /* 0x0000620000001000 */
[----:B------:R-:W-:Y:S01]  /*1c90*/  FADD.FTZ R17, -R14, -RZ ;  /* 0x800000ff0e117221 */ /* 0x000fe20000010100 */
[----:B0-----:R-:W-:-:S05]  /*1ca0*/  IADD3 R14, PT, PT, R15, 0x7f, -R12 ;  /* 0x0000007f0f0e7810 */ /* 0x001fca0007ffe80c */
[----:B------:R-:W-:Y:S02]  /*1cb0*/  IMAD.IADD R11, R14, 0x1, R11 ;  /* 0x000000010e0b7824 */ /* 0x000fe400078e020b */
[----:B-1----:R-:W-:-:S04]  /*1cc0*/  FFMA R16, R13, R17, 1 ;  /* 0x3f8000000d107423 */ /* 0x002fc80000000011 */
[----:B------:R-:W-:-:S04]  /*1cd0*/  FFMA R13, R13, R16, R13 ;  /* 0x000000100d0d7223 */ /* 0x000fc8000000000d */
[----:B------:R-:W-:-:S04]  /*1ce0*/  FFMA R16, R0, R13, RZ ;  /* 0x0000000d00107223 */ /* 0x000fc800000000ff */
[----:B------:R-:W-:-:S04]  /*1cf0*/  FFMA R18, R17, R16, R0 ;  /* 0x0000001011127223 */ /* 0x000fc80000000000 */
[----:B------:R-:W-:-:S04]  /*1d00*/  FFMA R18, R13, R18, R16 ;  /* 0x000000120d127223 */ /* 0x000fc80000000010 */
[----:B------:R-:W-:-:S04]  /*1d10*/  FFMA R17, R17, R18, R0 ;  /* 0x0000001211117223 */ /* 0x000fc80000000000 */
[----:B------:R-:W-:-:S05]  /*1d20*/  FFMA R0, R13, R17, R18 ;  /* 0x000000110d007223 */ /* 0x000fca0000000012 */
[----:B------:R-:W-:-:S04]  /*1d30*/  SHF.R.U32.HI R12, RZ, 0x17, R0 ;  /* 0x00000017ff0c7819 */ /* 0x000fc80000011600 */
[----:B------:R-:W-:-:S05]  /*1d40*/  LOP3.LUT R12, R12, 0xff, RZ, 0xc0, !PT ;  /* 0x000000ff0c0c7812 */ /* 0x000fca00078ec0ff */
[----:B------:R-:W-:-:S05]  /*1d50*/  IMAD.IADD R15, R12, 0x1, R11 ;  /* 0x000000010c0f7824 */ /* 0x000fca00078e020b */
[----:B------:R-:W-:-:S04]  /*1d60*/  IADD3 R12, PT, PT, R15, -0x1, RZ ;  /* 0xffffffff0f0c7810 */ /* 0x000fc80007ffe0ff */
[----:B------:R-:W-:-:S13]  /*1d70*/  ISETP.GE.U32.AND P0, PT, R12, 0xfe, PT ;  /* 0x000000fe0c00780c */ /* 0x000fda0003f06070 */
[----:B------:R-:W-:Y:S05]  /*1d80*/  @!P0 BRA `(.L_x_48) ;  /* 0x0000000000808947 */ /* 0x000fea0003800000 */
[----:B------:R-:W-:-:S13]  /*1d90*/  ISETP.GT.AND P0, PT, R15, 0xfe, PT ;  /* 0x000000fe0f00780c */ /* 0x000fda0003f04270 */
[----:B------:R-:W-:Y:S05]  /*1da0*/  @P0 BRA `(.L_x_49) ;  /* 0x00000000006c0947 */ /* 0x000fea0003800000 */
[----:B------:R-:W-:-:S13]  /*1db0*/  ISETP.GE.AND P0, PT, R15, 0x1, PT ;  /* 0x000000010f00780c */ /* 0x000fda0003f06270 */
[----:B------:R-:W-:Y:S05]  /*1dc0*/  @P0 BRA `(.L_x_50) ;  /* 0x0000000000740947 */ /* 0x000fea0003800000 */
[----:B------:R-:W-:Y:S02]  /*1dd0*/  ISETP.GE.AND P0, PT, R15, -0x18, PT ;  /* 0xffffffe80f00780c */ /* 0x000fe40003f06270 */
[----:B------:R-:W-:-:S11]  /*1de0*/  LOP3.LUT R0, R0, 0x80000000, RZ, 0xc0, !PT ;  /* 0x8000000000007812 */ /* 0x000fd600078ec0ff */
[----:B------:R-:W-:Y:S05]  /*1df0*/  @!P0 BRA `(.L_x_50) ;  /* 0x0000000000688947 */ /* 0x000fea0003800000 */
[CCC-:B------:R-:W-:Y:S01]  /*1e00*/  FFMA.RZ R11, R13.reuse, R17.reuse, R18.reuse ;  /* 0x000000110d0b7223 */ /* 0x1c0fe2000000c012 */
[-CC-:B------:R-:W-:Y:S01]  /*1e10*/  FFMA.RM R12, R13, R17.reuse, R18.reuse ;  /* 0x000000110d0c7223 */ /* 0x180fe20000004012 */
[C---:B------:R-:W-:Y:S02]  /*1e20*/  ISETP.NE.AND P3, PT, R15.reuse, RZ, PT ;  /* 0x000000ff0f00720c */ /* 0x040fe40003f65270 */
[----:B------:R-:W-:Y:S02]  /*1e30*/  ISETP.NE.AND P1, PT, R15, RZ, PT ;  /* 0x000000ff0f00720c */ /* 0x000fe40003f25270 */
[----:B------:R-:W-:Y:S01]  /*1e40*/  LOP3.LUT R14, R11, 0x7fffff, RZ, 0xc0, !PT ;  /* 0x007fffff0b0e7812 */ /* 0x000fe200078ec0ff */
[----:B------:R-:W-:Y:S01]  /*1e50*/  FFMA.RP R11, R13, R17, R18 ;  /* 0x000000110d0b7223 */ /* 0x000fe20000008012 */
[----:B------:R-:W-:Y:S02]  /*1e60*/  VIADD R13, R15, 0x20 ;  /* 0x000000200f0d7836 */ /* 0x000fe40000000000 */
[----:B------:R-:W-:Y:S01]  /*1e70*/  LOP3.LUT R14, R14, 0x800000, RZ, 0xfc, !PT ;  /* 0x008000000e0e7812 */ /* 0x000fe200078efcff */
[----:B------:R-:W-:Y:S01]  /*1e80*/  IMAD.MOV R15, RZ, RZ, -R15 ;  /* 0x000000ffff0f7224 */ /* 0x000fe200078e0a0f */
[----:B------:R-:W-:-:S02]  /*1e90*/  FSETP.NEU.FTZ.AND P0, PT, R11, R12, PT ;  /* 0x0000000c0b00720b */ /* 0x000fc40003f1d000 */
[----:B------:R-:W-:Y:S02]  /*1ea0*/  SHF.L.U32 R13, R14, R13, RZ ;  /* 0x0000000d0e0d7219 */ /* 0x000fe400000006ff */
[----:B------:R-:W-:Y:S02]  /*1eb0*/  SEL R11, R15, RZ, P3 ;  /* 0x000000ff0f0b7207 */ /* 0x000fe40001800000 */
[----:B------:R-:W-:Y:S02]  /*1ec0*/  ISETP.NE.AND P1, PT, R13, RZ, P1 ;  /* 0x000000ff0d00720c */ /* 0x000fe40000f25270 */
[----:B------:R-:W-:Y:S02]  /*1ed0*/  SHF.R.U32.HI R11, RZ, R11, R14 ;  /* 0x0000000bff0b7219 */ /* 0x000fe4000001160e */
[----:B------:R-:W-:Y:S02]  /*1ee0*/  PLOP3.LUT P0, PT, P0, P1, PT, 0xf8, 0x8f ;  /* 0x00000000008f781c */ /* 0x000fe40000703f70 */
[----:B------:R-:W-:-:S02]  /*1ef0*/  SHF.R.U32.HI R13, RZ, 0x1, R11 ;  /* 0x00000001ff0d7819 */ /* 0x000fc4000001160b */
[----:B------:R-:W-:-:S04]  /*1f00*/  SEL R12, RZ, 0x1, !P0 ;  /* 0x00000001ff0c7807 */ /* 0x000fc80004000000 */
[----:B------:R-:W-:-:S04]  /*1f10*/  LOP3.LUT R12, R12, 0x1, R13, 0xf8, !PT ;  /* 0x000000010c0c7812 */ /* 0x000fc800078ef80d */
[----:B------:R-:W-:-:S05]  /*1f20*/  LOP3.LUT R12, R12, R11, RZ, 0xc0, !PT ;  /* 0x0000000b0c0c7212 */ /* 0x000fca00078ec0ff */
[----:B------:R-:W-:-:S05]  /*1f30*/  IMAD.IADD R13, R13, 0x1, R12 ;  /* 0x000000010d0d7824 */ /* 0x000fca00078e020c */
[----:B------:R-:W-:Y:S01]  /*1f40*/  LOP3.LUT R0, R13, R0, RZ, 0xfc, !PT ;  /* 0x000000000d007212 */ /* 0x000fe200078efcff */
[----:B------:R-:W-:Y:S06]  /*1f50*/  BRA `(.L_x_50) ;  /* 0x0000000000107947 */ /* 0x000fec0003800000 */
.L_x_49:
[----:B------:R-:W-:-:S04]  /*1f60*/  LOP3.LUT R0, R0, 0x80000000, RZ, 0xc0, !PT ;  /* 0x8000000000007812 */ /* 0x000fc800078ec0ff */
[----:B------:R-:W-:Y:S01]  /*1f70*/  LOP3.LUT R0, R0, 0x7f800000, RZ, 0xfc, !PT ;  /* 0x7f80000000007812 */ /* 0x000fe200078efcff */
[----:B------:R-:W-:Y:S06]  /*1f80*/  BRA `(.L_x_50) ;  /* 0x0000000000047947 */ /* 0x000fec0003800000 */
.L_x_48:
[----:B------:R-:W-:-:S07]  /*1f90*/  LEA R0, R11, R0, 0x17 ;  /* 0x000000000b007211 */ /* 0x000fce00078eb8ff */
.L_x_50:
[----:B------:R-:W-:Y:S05]  /*1fa0*/  BSYNC.RECONVERGENT B3 ;  /* 0x0000000000037941 */ /* 0x000fea0003800200 */
.L_x_47:
[----:B------:R-:W-:Y:S05]  /*1fb0*/  BRA `(.L_x_51) ;  /* 0x0000000000207947 */ /* 0x000fea0003800000 */
.L_x_46:
[----:B------:R-:W-:-:S04]  /*1fc0*/  LOP3.LUT R0, R13, 0x80000000, R0, 0x48, !PT ;  /* 0x800000000d007812 */ /* 0x000fc800078e4800 */
[----:B------:R-:W-:Y:S01]  /*1fd0*/  LOP3.LUT R0, R0, 0x7f800000, RZ, 0xfc, !PT ;  /* 0x7f80000000007812 */ /* 0x000fe200078efcff */
[----:B------:R-:W-:Y:S06]  /*1fe0*/  BRA `(.L_x_51) ;  /* 0x0000000000147947 */ /* 0x000fec0003800000 */
.L_x_45:
[----:B------:R-:W-:Y:S01]  /*1ff0*/  LOP3.LUT R0, R13, 0x80000000, R0, 0x48, !PT ;  /* 0x800000000d007812 */ /* 0x000fe200078e4800 */
[----:B------:R-:W-:Y:S06]  /*2000*/  BRA `(.L_x_51) ;  /* 0x00000000000c7947 */ /* 0x000fec0003800000 */
.L_x_44:
[----:B------:R-:W0:Y:S01]  /*2010*/  MUFU.RSQ R0, -QNAN ;  /* 0xffc0000000007908 */ /* 0x000e220000001400 */
[----:B------:R-:W-:Y:S05]  /*2020*/  BRA `(.L_x_51) ;  /* 0x0000000000047947 */ /* 0x000fea0003800000 */
.L_x_43:
[----:B------:R-:W-:-:S07]  /*2030*/  FADD.FTZ R0, R0, R6 ;  /* 0x0000000600007221 */ /* 0x000fce0000010000 */
.L_x_51:
[----:B------:R-:W-:Y:S05]  /*2040*/  BSYNC.RECONVERGENT B2 ;  /* 0x0000000000027941 */ /* 0x000fea0003800200 */
.L_x_41:
[----:B------:R-:W-:Y:S02]  /*2050*/  IMAD.MOV.U32 R11, RZ, RZ, 0x0 ;  /* 0x00000000ff0b7424 */ /* 0x000fe400078e00ff */
[----:B0-----:R-:W-:Y:S02]  /*2060*/  IMAD.MOV.U32 R13, RZ, RZ, R0 ;  /* 0x000000ffff0d7224 */ /* 0x001fe400078e0000 */
[----:B------:R-:W-:Y:S05]  /*2070*/  RET.REL.NODEC R10 `(_Z30assignGridInterpIndice3DKerneliiiiiiifffPKiS0_PKfPiPf) ;  /* 0xffffffdc0ae07950 */ /* 0x000fea0003c3ffff */
.L_x_52:
[----:B------:R-:W-:-:S00]  /*2080*/  BRA `(.L_x_52) ;  /* 0xfffffffc00fc7947 */ /* 0x000fc0000383ffff */
[----:B------:R-:W-:-:S00]  /*2090*/  NOP ;  /* 0x0000000000007918 */ /* 0x000fc00000000000 */
        /* <DEDUP_REMOVED lines=14> */
.L_x_107:


//--------------------- .text._Z30assignGridInterpIndice2DKerneliiiiiiffPKiS0_PKfPiPf --------------------------
	.section	.text._Z30assignGridInterpIndice2DKerneliiiiiiffPKiS0_PKfPiPf,"ax",@progbits
	.align	128
        .global         _Z30assignGridInterpIndice2DKerneliiiiiiffPKiS0_PKfPiPf
        .type           _Z30assignGridInterpIndice2DKerneliiiiiiffPKiS0_PKfPiPf,@function
        .size           _Z30assignGridInterpIndice2DKerneliiiiiiffPKiS0_PKfPiPf,(.L_x_110 - _Z30assignGridInterpIndice2DKerneliiiiiiffPKiS0_PKfPiPf)
        .other          _Z30assignGridInterpIndice2DKerneliiiiiiffPKiS0_PKfPiPf,@"STO_CUDA_ENTRY STV_DEFAULT"
_Z30assignGridInterpIndice2DKerneliiiiiiffPKiS0_PKfPiPf:
.text._Z30assignGridInterpIndice2DKerneliiiiiiffPKiS0_PKfPiPf:
        /* <DEDUP_REMOVED lines=27> */
.L_x_55:
        /* <DEDUP_REMOVED lines=9> */
.L_x_54:
[----:B------:R-:W-:Y:S05]  /*0240*/  BSYNC.RECONVERGENT B0 ;  /* 0x0000000000007941 */ /* 0x000fea0003800200 */
.L_x_53:
[----:B------:R-:W0:Y:S01]  /*0250*/  LDCU.64 UR4, c[0x0][0x388] ;  /* 0x00007100ff0477ac */ /* 0x000e220008000a00 */
[C---:B------:R-:W-:Y:S01]  /*0260*/  FFMA R3, R14.reuse, -R17, 1 ;  /* 0x3f8000000e037423 */ /* 0x040fe20000000811 */
[----:B-----5:R-:W1:Y:S01]  /*0270*/  FCHK P0, R0, R17 ;  /* 0x0000001100007302 */ /* 0x020e620000000000 */
[----:B------:R-:W-:Y:S02]  /*0280*/  BSSY.RECONVERGENT B0, `(.L_x_56) ;  /* 0x000000f000007945 */ /* 0x000fe40003800200 */
[----:B------:R-:W-:-:S04]  /*0290*/  FFMA R5, R14, R3, R14 ;  /* 0x000000030e057223 */ /* 0x000fc8000000000e */
[----:B------:R-:W-:-:S04]  /*02a0*/  FFMA R14, R0, R5, RZ ;  /* 0x00000005000e7223 */ /* 0x000fc800000000ff */
[----:B------:R-:W-:-:S04]  /*02b0*/  FFMA R4, R14, -R17, R0 ;  /* 0x800000110e047223 */ /* 0x000fc80000000000 */
[----:B------:R-:W-:Y:S01]  /*02c0*/  FFMA R14, R5, R4, R14 ;  /* 0x00000004050e7223 */ /* 0x000fe2000000000e */
[----:B0-----:R-:W-:Y:S01]  /*02d0*/  UIMAD UR4, UR5, UR4, URZ ;  /* 0x00000004050472a4 */ /* 0x001fe2000f8e02ff */
[----:B------:R-:W-:-:S05]  /*02e0*/  SHF.R.S32.HI R5, RZ, 0x1f, R2 ;  /* 0x0000001fff057819 */ /* 0x000fca0000011402 */
[----:B------:R-:W-:-:S05]  /*02f0*/  IMAD R3, R11, UR4, RZ ;  /* 0x000000040b037c24 */ /* 0x000fca000f8e02ff */
[----:B------:R-:W-:Y:S01]  /*0300*/  SHF.R.S32.HI R4, RZ, 0x1f, R3 ;  /* 0x0000001fff047819 */ /* 0x000fe20000011403 */
[----:B-1----:R-:W-:Y:S06]  /*0310*/  @!P0 BRA `(.L_x_57) ;  /* 0x0000000000148947 */ /* 0x002fec0003800000 */
[----:B------:R-:W0:Y:S01]  /*0320*/  LDCU UR4, c[0x0][0x398] ;  /* 0x00007300ff0477ac */ /* 0x000e220008000800 */
[----:B------:R-:W-:Y:S01]  /*0330*/  MOV R10, 0x360 ;  /* 0x00000360000a7802 */ /* 0x000fe20000000f00 */
[----:B0-----:R-:W-:-:S07]  /*0340*/  IMAD.U32 R6, RZ, RZ, UR4 ;  /* 0x00000004ff067e24 */ /* 0x001fce000f8e00ff */
[----:B------:R-:W-:Y:S05]  /*0350*/  CALL.REL.NOINC `($__internal_5_$__cuda_sm3x_div_rn_noftz_f32_slowpath) ;  /* 0x0000001000d07944 */ /* 0x000fea0003c00000 */
[----:B------:R-:W-:-:S07]  /*0360*/  IMAD.MOV.U32 R14, RZ, RZ, R7 ;  /* 0x000000ffff0e7224 */ /* 0x000fce00078e0007 */
.L_x_57:
[----:B------:R-:W-:Y:S05]  /*0370*/  BSYNC.RECONVERGENT B0 ;  /* 0x0000000000007941 */ /* 0x000fea0003800200 */
.L_x_56:
        /* <DEDUP_REMOVED lines=14> */
[----:B------:R-:W-:Y:S05]  /*0460*/  CALL.REL.NOINC `($__internal_5_$__cuda_sm3x_div_rn_noftz_f32_slowpath) ;  /* 0x00000010008c7944 */ /* 0x000fea0003c00000 */
[----:B------:R-:W-:-:S07]  /*0470*/  MOV R15, R7 ;  /* 0x00000007000f7202 */ /* 0x000fce0000000f00 */
.L_x_59:
[----:B------:R-:W-:Y:S05]  /*0480*/  BSYNC.RECONVERGENT B0 ;  /* 0x0000000000007941 */ /* 0x000fea0003800200 */
.L_x_58:
[----:B------:R-:W0:Y:S01]  /*0490*/  LDCU UR4, c[0x0][0x394] ;  /* 0x00007280ff0477ac */ /* 0x000e220008000800 */
[----:B------:R-:W-:Y:S01]  /*04a0*/  CS2R R6, SRZ ;  /* 0x0000000000067805 */ /* 0x000fe2000001ff00 */
[----:B0-----:R-:W-:Y:S02]  /*04b0*/  UISETP.GE.AND UP0, UPT, UR4, URZ, UPT ;  /* 0x000000ff0400728c */ /* 0x001fe4000bf06270 */
[----:B------:R-:W-:-:S07]  /*04c0*/  UIADD3 UR5, UPT, UPT, -UR4, URZ, URZ ;  /* 0x000000ff04057290 */ /* 0x000fce000fffe1ff */
[----:B------:R-:W-:Y:S05]  /*04d0*/  BRA.U !UP0, `(.L_x_60) ;  /* 0x0000000508a07547 */ /* 0x000fea000b800000 */
[----:B------:R-:W0:Y:S01]  /*04e0*/  LDCU.64 UR8, c[0x0][0x3c0] ;  /* 0x00007800ff0877ac */ /* 0x000e220008000a00 */
[----:B------:R1:W2:Y:S01]  /*04f0*/  F2I.TRUNC.NTZ R24, R14 ;  /* 0x0000000e00187305 */ /* 0x0002a2000020f100 */
[----:B------:R-:W-:Y:S01]  /*0500*/  CS2R R6, SRZ ;  /* 0x0000000000067805 */ /* 0x000fe2000001ff00 */
[----:B------:R-:W-:-:S06]  /*0510*/  IMAD.U32 R27, RZ, RZ, UR5 ;  /* 0x00000005ff1b7e24 */ /* 0x000fcc000f8e00ff */
[----:B------:R1:W3:Y:S08]  /*0520*/  F2I.TRUNC.NTZ R25, R15 ;  /* 0x0000000f00197305 */ /* 0x0002f0000020f100 */
[----:B------:R1:W4:Y:S01]  /*0530*/  F2F.F64.F32 R8, R14 ;  /* 0x0000000e00087310 */ /* 0x0003220000201800 */
[----:B0-----:R-:W-:-:S04]  /*0540*/  LEA R12, P0, R2, UR8, 0x2 ;  /* 0x00000008020c7c11 */ /* 0x001fc8000f8010ff */
[----:B------:R-:W-:-:S03]  /*0550*/  LEA.HI.X R13, R2, UR9, R5, 0x2, P0 ;  /* 0x00000009020d7c11 */ /* 0x000fc600080f1405 */
[----:B--23--:R1:W0:Y:S06]  /*0560*/  F2F.F64.F32 R10, R15 ;  /* 0x0000000f000a7310 */ /* 0x00c22c0000201800 */
.L_x_71:
[----:B------:R-:W2:Y:S01]  /*0570*/  LDCU UR4, c[0x0][0x390] ;  /* 0x00007200ff0477ac */ /* 0x000ea20008000800 */
[----:B------:R-:W-:Y:S01]  /*0580*/  BSSY.RECONVERGENT B0, `(.L_x_61) ;  /* 0x0000059000007945 */ /* 0x000fe20003800200 */
[----:B------:R-:W3:Y:S01]  /*0590*/  LDCU UR14, c[0x0][0x394] ;  /* 0x00007280ff0e77ac */ /* 0x000ee20008000800 */
[----:B0-----:R-:W0:Y:S01]  /*05a0*/  LDCU.64 UR8, c[0x0][0x3a0] ;  /* 0x00007400ff0877ac */ /* 0x001e220008000a00 */
[----:B------:R-:W0:Y:S01]  /*05b0*/  LDCU.64 UR10, c[0x0][0x3b8] ;  /* 0x00007700ff0a77ac */ /* 0x000e220008000a00 */
[----:B------:R-:W0:Y:S01]  /*05c0*/  LDCU.64 UR16, c[0x0][0x390] ;  /* 0x00007200ff1077ac */ /* 0x000e220008000a00 */
[----:B--2---:R-:W-:-:S13]  /*05d0*/  ISETP.GE.AND P0, PT, R7, UR4, PT ;  /* 0x0000000407007c0c */ /* 0x004fda000bf06270 */
[----:B0--3--:R-:W-:Y:S05]  /*05e0*/  @P0 BRA `(.L_x_62) ;  /* 0x0000000400480947 */ /* 0x009fea0003800000 */
[----:B------:R-:W-:Y:S01]  /*05f0*/  IMAD.IADD R26, R24, 0x1, R27 ;  /* 0x00000001181a7824 */ /* 0x000fe200078e021b */
[----:B------:R-:W0:Y:S01]  /*0600*/  LDCU UR4, c[0x0][0x388] ;  /* 0x00007100ff0477ac */ /* 0x000e220008000800 */
[----:B------:R-:W-:Y:S02]  /*0610*/  IMAD.U32 R28, RZ, RZ, UR5 ;  /* 0x00000005ff1c7e24 */ /* 0x000fe4000f8e00ff */
[----:B-1----:R-:W1:Y:S02]  /*0620*/  I2F.F64.U32 R14, R26 ;  /* 0x0000001a000e7312 */ /* 0x002e640000201800 */
[----:B-1----:R-:W-:Y:S01]  /*0630*/  DADD R14, R14, 0.5 ;  /* 0x3fe000000e0e7429 */ /* 0x002fe20000000000 */
[----:B0-----:R-:W-:-:S04]  /*0640*/  ISETP.GE.AND P0, PT, R26, UR4, PT ;  /* 0x000000041a007c0c */ /* 0x001fc8000bf06270 */
[----:B------:R-:W-:-:S03]  /*0650*/  ISETP.LT.OR P0, PT, R26, RZ, P0 ;  /* 0x000000ff1a00720c */ /* 0x000fc60000701670 */
[----:B----4-:R-:W-:-:S08]  /*0660*/  DADD R14, -R8, R14 ;  /* 0x00000000080e7229 */ /* 0x010fd0000000010e */
[----:B------:R-:W-:-:S11]  /*0670*/  DMUL R14, R14, R14 ;  /* 0x0000000e0e0e7228 */ /* 0x000fd60000000000 */
.L_x_70:
[----:B------:R-:W-:Y:S01]  /*0680*/  IABS R0, R28 ;  /* 0x0000001c00007213 */ /* 0x000fe20000000000 */
[----:B------:R-:W-:Y:S01]  /*0690*/  BSSY.RECONVERGENT B1, `(.L_x_63) ;  /* 0x0000042000017945 */ /* 0x000fe20003800200 */
[----:B0-----:R-:W-:-:S05]  /*06a0*/  IABS R17, R27 ;  /* 0x0000001b00117213 */ /* 0x001fca0000000000 */
[----:B------:R-:W-:-:S05]  /*06b0*/  IMAD.IADD R0, R0, 0x1, R17 ;  /* 0x0000000100007824 */ /* 0x000fca00078e0211 */
[----:B------:R-:W-:-:S13]  /*06c0*/  ISETP.GT.AND P1, PT, R0, UR14, PT ;  /* 0x0000000e00007c0c */ /* 0x000fda000bf24270 */
[----:B------:R-:W-:Y:S05]  /*06d0*/  @P1 BRA `(.L_x_64) ;  /* 0x0000000000f41947 */ /* 0x000fea0003800000 */
[----:B------:R-:W0:Y:S01]  /*06e0*/  LDC R0, c[0x0][0x38c] ;  /* 0x0000e300ff007b82 */ /* 0x000e220000000800 */
[----:B------:R-:W-:-:S04]  /*06f0*/  IADD3 R23, PT, PT, R25, R28, RZ ;  /* 0x0000001c19177210 */ /* 0x000fc80007ffe0ff */
[----:B0-----:R-:W-:-:S04]  /*0700*/  ISETP.GE.AND P1, PT, R23, R0, PT ;  /* 0x000000001700720c */ /* 0x001fc80003f26270 */
[----:B------:R-:W-:-:S04]  /*0710*/  ISETP.LT.OR P1, PT, R23, RZ, P1 ;  /* 0x000000ff1700720c */ /* 0x000fc80000f21670 */
[----:B------:R-:W-:-:S13]  /*0720*/  PLOP3.LUT P1, PT, P0, P1, PT, 0xf8, 0x8f ;  /* 0x00000000008f781c */ /* 0x000fda0000723f70 */
[----:B------:R-:W-:Y:S05]  /*0730*/  @P1 BRA `(.L_x_64) ;  /* 0x0000000000dc1947 */ /* 0x000fea0003800000 */
[----:B------:R-:W-:-:S05]  /*0740*/  IMAD R0, R26, R0, R23 ;  /* 0x000000001a007224 */ /* 0x000fca00078e0217 */
[----:B------:R-:W-:-:S04]  /*0750*/  IADD3 R17, P1, PT, R3, R0, RZ ;  /* 0x0000000003117210 */ /* 0x000fc80007f3e0ff */
[----:B------:R-:W-:Y:S02]  /*0760*/  LEA.HI.X.SX32 R0, R0, R4, 0x1, P1 ;  /* 0x0000000400007211 */ /* 0x000fe400008f0eff */
[----:B------:R-:W-:-:S04]  /*0770*/  LEA R16, P1, R17, UR8, 0x2 ;  /* 0x0000000811107c11 */ /* 0x000fc8000f8210ff */
[----:B------:R-:W-:-:S05]  /*0780*/  LEA.HI.X R17, R17, UR9, R0, 0x2, P1 ;  /* 0x0000000911117c11 */ /* 0x000fca00088f1400 */
[----:B------:R-:W2:Y:S02]  /*0790*/  LDG.E R21, desc[UR6][R16.64] ;  /* 0x0000000610157981 */ /* 0x000ea4000c1e1900 */
[----:B--2---:R-:W-:-:S13]  /*07a0*/  ISETP.GE.AND P1, PT, R21, RZ, PT ;  /* 0x000000ff1500720c */ /* 0x004fda0003f26270 */
[----:B------:R-:W-:Y:S05]  /*07b0*/  @!P1 BRA `(.L_x_64) ;  /* 0x0000000000bc9947 */ /* 0x000fea0003800000 */
[----:B------:R-:W0:Y:S01]  /*07c0*/  I2F.F64.U32 R18, R23 ;  /* 0x0000001700127312 */ /* 0x000e220000201800 */
[----:B------:R-:W-:Y:S01]  /*07d0*/  IADD3 R17, P1, PT, R2, R7, RZ ;  /* 0x0000000702117210 */ /* 0x000fe20007f3e0ff */
[----:B------:R-:W-:Y:S03]  /*07e0*/  BSSY.RECONVERGENT B2, `(.L_x_65) ;  /* 0x0000014000027945 */ /* 0x000fe60003800200 */
[----:B------:R-:W-:Y:S02]  /*07f0*/  LEA.HI.X.SX32 R20, R7, R5, 0x1, P1 ;  /* 0x0000000507147211 */ /* 0x000fe400008f0eff */
[----:B------:R-:W-:-:S04]  /*0800*/  LEA R16, P1, R17, UR10, 0x2 ;  /* 0x0000000a11107c11 */ /* 0x000fc8000f8210ff */
[----:B------:R-:W-:Y:S01]  /*0810*/  LEA.HI.X R17, R17, UR11, R20, 0x2, P1 ;  /* 0x0000000b11117c11 */ /* 0x000fe200088f1414 */
[----:B0-----:R-:W-:-:S04]  /*0820*/  DADD R18, R18, 0.5 ;  /* 0x3fe0000012127429 */ /* 0x001fc80000000000 */
[----:B------:R0:W-:Y:S04]  /*0830*/  STG.E desc[UR6][R16.64], R21 ;  /* 0x0000001510007986 */ /* 0x0001e8000c101906 */
[----:B------:R-:W-:-:S08]  /*0840*/  DADD R18, -R10, R18 ;  /* 0x000000000a127229 */ /* 0x000fd00000000112 */
[----:B------:R-:W-:-:S06]  /*0850*/  DFMA R18, R18, R18, R14 ;  /* 0x000000121212722b */ /* 0x000fcc000000000e */
[----:B------:R-:W1:Y:S02]  /*0860*/  F2F.F32.F64 R0, R18 ;  /* 0x0000001200007310 */ /* 0x000e640000301000 */
[----:B-1----:R-:W-:-:S06]  /*0870*/  VIADD R20, R0, 0xf3000000 ;  /* 0xf300000000147836 */ /* 0x002fcc0000000000 */
[----:B------:R0:W1:Y:S01]  /*0880*/  MUFU.RSQ R23, R0 ;  /* 0x0000000000177308 */ /* 0x0000620000001400 */
[----:B------:R-:W-:-:S13]  /*0890*/  ISETP.GT.U32.AND P1, PT, R20, 0x727fffff, PT ;  /* 0x727fffff1400780c */ /* 0x000fda0003f24070 */
[----:B0-----:R-:W-:Y:S05]  /*08a0*/  @!P1 BRA `(.L_x_66) ;  /* 0x00000000000c9947 */ /* 0x001fea0003800000 */
[----:B------:R-:W-:-:S07]  /*08b0*/  MOV R16, 0x8d0 ;  /* 0x000008d000107802 */ /* 0x000fce0000000f00 */
[----:B-1----:R-:W-:Y:S05]  /*08c0*/  CALL.REL.NOINC `($__internal_4_$__cuda_sm20_sqrt_rn_f32_slowpath) ;  /* 0x0000000c001c7944 */ /* 0x002fea0003c00000 */
[----:B------:R-:W-:Y:S05]  /*08d0*/  BRA `(.L_x_67) ;  /* 0x0000000000107947 */ /* 0x000fea0003800000 */
.L_x_66:
[----:B-1----:R-:W-:Y:S01]  /*08e0*/  FMUL.FTZ R17, R0, R23 ;  /* 0x0000001700117220 */ /* 0x002fe20000410000 */
[----:B------:R-:W-:-:S03]  /*08f0*/  FMUL.FTZ R16, R23, 0.5 ;  /* 0x3f00000017107820 */ /* 0x000fc60000410000 */
[----:B------:R-:W-:-:S04]  /*0900*/  FFMA R0, -R17, R17, R0 ;  /* 0x0000001111007223 */ /* 0x000fc80000000100 */
[----:B------:R-:W-:-:S07]  /*0910*/  FFMA R0, R0, R16, R17 ;  /* 0x0000001000007223 */ /* 0x000fce0000000011 */
.L_x_67:
[----:B------:R-:W-:Y:S05]  /*0920*/  BSYNC.RECONVERGENT B2 ;  /* 0x0000000000027941 */ /* 0x000fea0003800200 */
.L_x_65:
[----:B------:R-:W0:Y:S01]  /*0930*/  F2F.F64.F32 R16, R0 ;  /* 0x0000000000107310 */ /* 0x000e220000201800 */
[----:B------:R-:W-:Y:S01]  /*0940*/  UMOV UR12, 0xe2308c3a ;  /* 0xe2308c3a000c7882 */ /* 0x000fe20000000000 */
[----:B------:R-:W-:Y:S01]  /*0950*/  UMOV UR13, 0x3e45798e ;  /* 0x3e45798e000d7882 */ /* 0x000fe20000000000 */
[----:B------:R-:W-:Y:S01]  /*0960*/  BSSY.RECONVERGENT B2, `(.L_x_68) ;  /* 0x000000f000027945 */ /* 0x000fe20003800200 */
        /* <DEDUP_REMOVED lines=13> */
[----:B------:R-:W-:Y:S05]  /*0a40*/  CALL.REL.NOINC `($__internal_3_$__cuda_sm20_dblrcp_rn_slowpath_v3) ;  /* 0x0000000800147944 */ /* 0x000fea0003c00000 */
.L_x_69:
[----:B------:R-:W-:Y:S05]  /*0a50*/  BSYNC.RECONVERGENT B2 ;  /* 0x0000000000027941 */ /* 0x000fea0003800200 */
.L_x_68:
[----:B------:R-:W0:Y:S01]  /*0a60*/  F2F.F32.F64 R19, R18 ;  /* 0x0000001200137310 */ /* 0x000e220000301000 */
[----:B------:R-:W-:-:S04]  /*0a70*/  IMAD.WIDE R16, R7, 0x4, R12 ;  /* 0x0000000407107825 */ /* 0x000fc800078e020c */
[----:B------:R-:W-:Y:S01]  /*0a80*/  VIADD R7, R7, 0x1 ;  /* 0x0000000107077836 */ /* 0x000fe20000000000 */
[----:B0-----:R0:W-:Y:S01]  /*0a90*/  STG.E desc[UR6][R16.64], R19 ;  /* 0x0000001310007986 */ /* 0x0011e2000c101906 */
[----:B------:R-:W-:-:S07]  /*0aa0*/  FADD R6, R6, R19 ;  /* 0x0000001306067221 */ /* 0x000fce0000000000 */
.L_x_64:
[----:B------:R-:W-:Y:S05]  /*0ab0*/  BSYNC.RECONVERGENT B1 ;  /* 0x0000000000017941 */ /* 0x000fea0003800200 */
.L_x_63:
[C---:B------:R-:W-:Y:S02]  /*0ac0*/  ISETP.LT.AND P2, PT, R28.reuse, UR17, PT ;  /* 0x000000111c007c0c */ /* 0x040fe4000bf41270 */
[----:B------:R-:W-:Y:S02]  /*0ad0*/  ISETP.GE.AND P1, PT, R7, UR16, PT ;  /* 0x0000001007007c0c */ /* 0x000fe4000bf26270 */
[----:B------:R-:W-:-:S05]  /*0ae0*/  IADD3 R0, PT, PT, R28, 0x1, RZ ;  /* 0x000000011c007810 */ /* 0x000fca0007ffe0ff */
[----:B------:R-:W-:-:S06]  /*0af0*/  IMAD.MOV.U32 R28, RZ, RZ, R0 ;  /* 0x000000ffff1c7224 */ /* 0x000fcc00078e0000 */
[----:B------:R-:W-:Y:S05]  /*0b00*/  @!P1 BRA P2, `(.L_x_70) ;  /* 0xfffffff800dc9947 */ /* 0x000fea000103ffff */
.L_x_62:
[----:B------:R-:W-:Y:S05]  /*0b10*/  BSYNC.RECONVERGENT B0 ;  /* 0x0000000000007941 */ /* 0x000fea0003800200 */
.L_x_61:
[----:B------:R-:W2:Y:S02]  /*0b20*/  LDCU UR4, c[0x0][0x394] ;  /* 0x00007280ff0477ac */ /* 0x000ea40008000800 */
[C---:B--2---:R-:W-:Y:S01]  /*0b30*/  ISETP.NE.AND P0, PT, R27.reuse, UR4, PT ;  /* 0x000000041b007c0c */ /* 0x044fe2000bf05270 */
[----:B------:R-:W-:-:S12]  /*0b40*/  VIADD R27, R27, 0x1 ;  /* 0x000000011b1b7836 */ /* 0x000fd80000000000 */
[----:B------:R-:W-:Y:S05]  /*0b50*/  @P0 BRA `(.L_x_71) ;  /* 0xfffffff800840947 */ /* 0x000fea000383ffff */
.L_x_60:
        /* <DEDUP_REMOVED lines=12> */
[----:B------:R-:W-:-:S04]  /*0c20*/  LEA.HI.X R7, R2, UR5, R5, 0x2, P1 ;  /* 0x0000000502077c11 */ /* 0x000fc800088f1405 */
[----:B------:R-:W-:-:S07]  /*0c30*/  IADD3.X R7, PT, PT, RZ, R7, RZ, P0, !PT ;  /* 0x00000007ff077210 */ /* 0x000fce00007fe4ff */
.L_x_82:
[----:B--2-4-:R-:W-:Y:S02]  /*0c40*/  IMAD.MOV.U32 R8, RZ, RZ, R0 ;  /* 0x000000ffff087224 */ /* 0x014fe400078e0000 */
        /* <DEDUP_REMOVED lines=14> */
[----:B01----:R-:W-:Y:S05]  /*0d30*/  CALL.REL.NOINC `($__internal_5_$__cuda_sm3x_div_rn_noftz_f32_slowpath) ;  /* 0x0000000800587944 */ /* 0x003fea0003c00000 */
.L_x_75:
[----:B------:R-:W-:Y:S05]  /*0d40*/  BSYNC.RECONVERGENT B1 ;  /* 0x0000000000017941 */ /* 0x000fea0003800200 */
.L_x_74:
        /* <DEDUP_REMOVED lines=10> */
[----:B--2-4-:R-:W-:Y:S06]  /*0df0*/  @!P0 BRA `(.L_x_77) ;  /* 0x0000000000108947 */ /* 0x014fec0003800000 */
[----:B------:R-:W-:Y:S02]  /*0e00*/  MOV R0, R13 ;  /* 0x0000000d00007202 */ /* 0x000fe40000000f00 */
[----:B------:R-:W-:-:S07]  /*0e10*/  MOV R10, 0xe30 ;  /* 0x00000e30000a7802 */ /* 0x000fce0000000f00 */
[----:B01----:R-:W-:Y:S05]  /*0e20*/  CALL.REL.NOINC `($__internal_5_$__cuda_sm3x_div_rn_noftz_f32_slowpath) ;  /* 0x00000008001c7944 */ /* 0x003fea0003c00000 */
[----:B------:R-:W-:-:S07]  /*0e30*/  IMAD.MOV.U32 R11, RZ, RZ, R7 ;  /* 0x000000ffff0b7224 */ /* 0x000fce00078e0007 */
.L_x_77:
[----:B------:R-:W-:Y:S05]  /*0e40*/  BSYNC.RECONVERGENT B1 ;  /* 0x0000000000017941 */ /* 0x000fea0003800200 */
.L_x_76:
        /* <DEDUP_REMOVED lines=11> */
[----:B------:R-:W-:Y:S01]  /*0f00*/  IMAD.MOV.U32 R0, RZ, RZ, R13 ;  /* 0x000000ffff007224 */ /* 0x000fe200078e000d */
[----:B------:R-:W-:-:S07]  /*0f10*/  MOV R10, 0xf30 ;  /* 0x00000f30000a7802 */ /* 0x000fce0000000f00 */
[----:B01----:R-:W-:Y:S05]  /*0f20*/  CALL.REL.NOINC `($__internal_5_$__cuda_sm3x_div_rn_noftz_f32_slowpath) ;  /* 0x0000000400dc7944 */ /* 0x003fea0003c00000 */
.L_x_79:
[----:B------:R-:W-:Y:S05]  /*0f30*/  BSYNC.RECONVERGENT B1 ;  /* 0x0000000000017941 */ /* 0x000fea0003800200 */
.L_x_78:
        /* <DEDUP_REMOVED lines=14> */
[----:B------:R-:W-:-:S07]  /*1020*/  MOV R11, R7 ;  /* 0x00000007000b7202 */ /* 0x000fce0000000f00 */
.L_x_81:
[----:B------:R-:W-:Y:S05]  /*1030*/  BSYNC.RECONVERGENT B1 ;  /* 0x0000000000017941 */ /* 0x000fea0003800200 */
.L_x_80:
[----:B------:R2:W-:Y:S01]  /*1040*/  STG.E desc[UR6][R8.64+0x4], R11 ;  /* 0x0000040b08007986 */ /* 0x0005e2000c101906 */
[----:B------:R-:W-:-:S05]  /*1050*/  IADD3 R0, P0, PT, R8, 0x10, RZ ;  /* 0x0000001008007810 */ /* 0x000fca0007f1e0ff */
[----:B------:R-:W-:Y:S01]  /*1060*/  IMAD.X R7, RZ, RZ, R9, P0 ;  /* 0x000000ffff077224 */ /* 0x000fe200000e0609 */
[----:B------:R-:W-:Y:S07]  /*1070*/  @P2 BRA `(.L_x_82) ;  /* 0xfffffff800f02947 */ /* 0x000fee000383ffff */
.L_x_73:
[----:B------:R-:W-:Y:S05]  /*1080*/  BSYNC.RECONVERGENT B0 ;  /* 0x0000000000007941 */ /* 0x000fea0003800200 */
.L_x_72:
[----:B------:R-:W-:-:S13]  /*1090*/  ISETP.NE.AND P0, PT, R4, RZ, PT ;  /* 0x000000ff0400720c */ /* 0x000fda0003f05270 */
[----:B------:R-:W-:Y:S05]  /*10a0*/  @!P0 EXIT ;  /* 0x000000000000894d */ /* 0x000fea0003800000 */
[----:B------:R-:W3:Y:S01]  /*10b0*/  LDCU.64 UR4, c[0x0][0x3c0] ;  /* 0x00007800ff0477ac */ /* 0x000ee20008000a00 */
[C---:B--2-4-:R-:W-:Y:S01]  /*10c0*/  SHF.L.U64.HI R9, R2.reuse, 0x2, R5 ;  /* 0x0000000202097819 */ /* 0x054fe20000010205 */
[----:B------:R-:W-:Y:S02]  /*10d0*/  IMAD.SHL.U32 R8, R2, 0x4, RZ ;  /* 0x0000000402087824 */ /* 0x000fe400078e00ff */
[----:B------:R-:W-:Y:S02]  /*10e0*/  IMAD.MOV R4, RZ, RZ, -R4 ;  /* 0x000000ffff047224 */ /* 0x000fe400078e0a04 */
[----:B------:R-:W-:-:S03]  /*10f0*/  IMAD.WIDE.U32 R2, R3, 0x4, R8 ;  /* 0x0000000403027825 */ /* 0x000fc600078e0008 */
[----:B---3--:R-:W-:-:S04]  /*1100*/  IADD3 R0, P0, PT, R2, UR4, RZ ;  /* 0x0000000402007c10 */ /* 0x008fc8000ff1e0ff */
[----:B------:R-:W-:-:S09]  /*1110*/  IADD3.X R7, PT, PT, R3, UR5, RZ, P0, !PT ;  /* 0x0000000503077c10 */ /* 0x000fd200087fe4ff */
.L_x_85:
        /* <DEDUP_REMOVED lines=16> */
[----:B01----:R-:W-:Y:S05]  /*1220*/  CALL.REL.NOINC `($__internal_5_$__cuda_sm3x_div_rn_noftz_f32_slowpath) ;  /* 0x00000004001c7944 */ /* 0x003fea0003c00000 */
[----:B------:R-:W-:-:S07]  /*1230*/  MOV R5, R7 ;  /* 0x0000000700057202 */ /* 0x000fce0000000f00 */
.L_x_84:
[----:B------:R-:W-:Y:S05]  /*1240*/  BSYNC.RECONVERGENT B0 ;  /* 0x0000000000007941 */ /* 0x000fea0003800200 */
.L_x_83:
[----:B------:R2:W-:Y:S01]  /*1250*/  STG.E desc[UR6][R2.64], R5 ;  /* 0x0000000502007986 */ /* 0x0005e2000c101906 */
[----:B------:R-:W-:-:S05]  /*1260*/  IADD3 R0, P0, PT, R2, 0x4, RZ ;  /* 0x0000000402007810 */ /* 0x000fca0007f1e0ff */
[----:B------:R-:W-:Y:S01]  /*1270*/  IMAD.X R7, RZ, RZ, R3, P0 ;  /* 0x000000ffff077224 */ /* 0x000fe200000e0603 */
[----:B------:R-:W-:Y:S07]  /*1280*/  @P2 BRA `(.L_x_85) ;  /* 0xfffffffc00a42947 */ /* 0x000fee000383ffff */
[----:B------:R-:W-:Y:S05]  /*1290*/  EXIT ;  /* 0x000000000000794d */ /* 0x000fea0003800000 */
        .weak           $__internal_3_$__cuda_sm20_dblrcp_rn_slowpath_v3
        .type           $__internal_3_$__cuda_sm20_dblrcp_rn_slowpath_v3,@function
        .size           $__internal_3_$__cuda_sm20_dblrcp_rn_slowpath_v3,($__internal_4_$__cuda_sm20_sqrt_rn_f32_slowpath - $__internal_3_$__cuda_sm20_dblrcp_rn_slowpath_v3)
$__internal_3_$__cuda_sm20_dblrcp_rn_slowpath_v3:
        /* <DEDUP_REMOVED lines=11> */
[----:B------:R-:W-:Y:S01]  /*1350*/  IADD3 R19, PT, PT, R17, -0x3fe00000, RZ ;  /* 0xc020000011137810 */ /* 0x000fe20007ffe0ff */
[----:B------:R-:W-:-:S03]  /*1360*/  IMAD.MOV.U32 R18, RZ, RZ, R16 ;  /* 0x000000ffff127224 */ /* 0x000fc600078e0010 */
        /* <DEDUP_REMOVED lines=11> */
.L_x_89:
[----:B------:R-:W-:Y:S01]  /*1420*/  DMUL R18, R16, 8.11296384146066816958e+31 ;  /* 0x4690000010127828 */ /* 0x000fe20000000000 */
[----:B------:R-:W-:-:S05]  /*1430*/  IMAD.MOV.U32 R16, RZ, RZ, R20 ;  /* 0x000000ffff107224 */ /* 0x000fca00078e0014 */
        /* <DEDUP_REMOVED lines=8> */
.L_x_87:
[----:B------:R-:W-:Y:S01]  /*14c0*/  LOP3.LUT R23, R17, 0x80000, RZ, 0xfc, !PT ;  /* 0x0008000011177812 */ /* 0x000fe200078efcff */
[----:B------:R-:W-:-:S07]  /*14d0*/  IMAD.MOV.U32 R22, RZ, RZ, R16 ;  /* 0x000000ffff167224 */ /* 0x000fce00078e0010 */
.L_x_88:
[----:B------:R-:W-:Y:S05]  /*14e0*/  BSYNC.RECONVERGENT B3 ;  /* 0x0000000000037941 */ /* 0x000fea0003800200 */
.L_x_86:
[----:B------:R-:W-:Y:S01]  /*14f0*/  IMAD.MOV.U32 R16, RZ, RZ, R0 ;  /* 0x000000ffff107224 */ /* 0x000fe200078e0000 */
[----:B------:R-:W-:Y:S01]  /*1500*/  MOV R18, R22 ;  /* 0x0000001600127202 */ /* 0x000fe20000000f00 */
[----:B------:R-:W-:Y:S02]  /*1510*/  IMAD.MOV.U32 R17, RZ, RZ, 0x0 ;  /* 0x00000000ff117424 */ /* 0x000fe400078e00ff */
[----:B------:R-:W-:Y:S02]  /*1520*/  IMAD.MOV.U32 R19, RZ, RZ, R23 ;  /* 0x000000ffff137224 */ /* 0x000fe400078e0017 */
[----:B------:R-:W-:Y:S05]  /*1530*/  RET.REL.NODEC R16 `(_Z30assignGridInterpIndice2DKerneliiiiiiffPKiS0_PKfPiPf) ;  /* 0xffffffe810b07950 */ /* 0x000fea0003c3ffff */
        .weak           $__internal_4_$__cuda_sm20_sqrt_rn_f32_slowpath
        .type           $__internal_4_$__cuda_sm20_sqrt_rn_f32_slowpath,@function
        .size           $__internal_4_$__cuda_sm20_sqrt_rn_f32_slowpath,($__internal_5_$__cuda_sm3x_div_rn_noftz_f32_slowpath - $__internal_4_$__cuda_sm20_sqrt_rn_f32_slowpath)
$__internal_4_$__cuda_sm20_sqrt_rn_f32_slowpath:
        /* <DEDUP_REMOVED lines=13> */
[----:B------:R-:W-:Y:S01]  /*1610*/  @P1 FMUL.FTZ R21, R17, 0.5 ;  /* 0x3f00000011151820 */ /* 0x000fe20000410000 */
[----:B------:R-:W-:Y:S02]  /*1620*/  @!P1 IMAD.MOV.U32 R17, RZ, RZ, R0 ;  /* 0x000000ffff119224 */ /* 0x000fe400078e0000 */
[----:B------:R-:W-:-:S04]  /*1630*/  @P1 FADD.FTZ R20, -R19, -RZ ;  /* 0x800000ff13141221 */ /* 0x000fc80000010100 */
[----:B------:R-:W-:-:S04]  /*1640*/  @P1 FFMA R20, R19, R20, R18 ;  /* 0x0000001413141223 */ /* 0x000fc80000000012 */
[----:B------:R-:W-:-:S04]  /*1650*/  @P1 FFMA R20, R20, R21, R19 ;  /* 0x0000001514141223 */ /* 0x000fc80000000013 */
[----:B------:R-:W-:-:S07]  /*1660*/  @P1 FMUL.FTZ R17, R20, 2.3283064365386962891e-10 ;  /* 0x2f80000014111820 */ /* 0x000fce0000410000 */
.L_x_90:
[----:B------:R-:W-:Y:S02]  /*1670*/  IMAD.MOV.U32 R0, RZ, RZ, R17 ;  /* 0x000000ffff007224 */ /* 0x000fe400078e0011 */
[----:B------:R-:W-:-:S04]  /*1680*/  HFMA2 R17, -RZ, RZ, 0, 0 ;  /* 0x00000000ff117431 */ /* 0x000fc800000001ff */
[----:B------:R-:W-:Y:S05]  /*1690*/  RET.REL.NODEC R16 `(_Z30assignGridInterpIndice2DKerneliiiiiiffPKiS0_PKfPiPf) ;  /* 0xffffffe810587950 */ /* 0x000fea0003c3ffff */
        .weak           $__internal_5_$__cuda_sm3x_div_rn_noftz_f32_slowpath
        .type           $__internal_5_$__cuda_sm3x_div_rn_noftz_f32_slowpath,@function
        .size           $__internal_5_$__cuda_sm3x_div_rn_noftz_f32_slowpath,(.L_x_110 - $__internal_5_$__cuda_sm3x_div_rn_noftz_f32_slowpath)
$__internal_5_$__cuda_sm3x_div_rn_noftz_f32_slowpath:
        /* <DEDUP_REMOVED lines=35> */
.L_x_92:
[----:B------:R-:W-:Y:S01]  /*18d0*/  LEA R18, R7, 0xc0800000, 0x17 ;  /* 0xc080000007127811 */ /* 0x000fe200078eb8ff */
[----:B------:R-:W-:Y:S01]  /*18e0*/  VIADD R16, R16, 0xffffff81 ;  /* 0xffffff8110107836 */ /* 0x000fe20000000000 */
[----:B------:R-:W-:Y:S02]  /*18f0*/  BSSY.RECONVERGENT B3, `(.L_x_97) ;  /* 0x0000035000037945 */ /* 0x000fe40003800200 */
[----:B------:R-:W-:Y:S01]  /*1900*/  IADD3 R17, PT, PT, -R18, R13, RZ ;  /* 0x0000000d12117210 */ /* 0x000fe20007ffe1ff */
[C---:B------:R-:W-:Y:S01]  /*1910*/  IMAD R0, R16.reuse, -0x800000, R0 ;  /* 0xff80000010007824 */ /* 0x040fe200078e0200 */
[----:B------:R-:W-:Y:S02]  /*1920*/  IADD3 R16, PT, PT, R16, 0x7f, -R7 ;  /* 0x0000007f10107810 */ /* 0x000fe40007ffe807 */
[----:B------:R-:W0:Y:S01]  /*1930*/  MUFU.RCP R18, R17 ;  /* 0x0000001100127308 */ /* 0x000e220000001000 */
[----:B------:R-:W-:Y:S02]  /*1940*/  FADD.FTZ R13, -R17, -RZ ;  /* 0x800000ff110d7221 */ /* 0x000fe40000010100 */
[----:B------:R-:W-:-:S02]  /*1950*/  IMAD.IADD R16, R16, 0x1, R11 ;  /* 0x0000000110107824 */ /* 0x000fc400078e020b */
[----:B0-----:R-:W-:-:S04]  /*1960*/  FFMA R15, R18, R13, 1 ;  /* 0x3f800000120f7423 */ /* 0x001fc8000000000d */
        /* <DEDUP_REMOVED lines=19> */
[-CC-:B------:R-:W-:Y:S01]  /*1aa0*/  FFMA.RZ R11, R15, R13.reuse, R18.reuse ;  /* 0x0000000d0f0b7223 */ /* 0x180fe2000000c012 */
[C---:B------:R-:W-:Y:S02]  /*1ab0*/  ISETP.NE.AND P3, PT, R7.reuse, RZ, PT ;  /* 0x000000ff0700720c */ /* 0x040fe40003f65270 */
[----:B------:R-:W-:Y:S02]  /*1ac0*/  ISETP.NE.AND P1, PT, R7, RZ, PT ;  /* 0x000000ff0700720c */ /* 0x000fe40003f25270 */
[----:B------:R-:W-:Y:S01]  /*1ad0*/  LOP3.LUT R16, R11, 0x7fffff, RZ, 0xc0, !PT ;  /* 0x007fffff0b107812 */ /* 0x000fe200078ec0ff */
[CCC-:B------:R-:W-:Y:S01]  /*1ae0*/  FFMA.RP R11, R15.reuse, R13.reuse, R18.reuse ;  /* 0x0000000d0f0b7223 */ /* 0x1c0fe20000008012 */
[----:B------:R-:W-:Y:S01]  /*1af0*/  FFMA.RM R18, R15, R13, R18 ;  /* 0x0000000d0f127223 */ /* 0x000fe20000004012 */
[----:B------:R-:W-:Y:S01]  /*1b00*/  VIADD R13, R7, 0x20 ;  /* 0x00000020070d7836 */ /* 0x000fe20000000000 */
[----:B------:R-:W-:Y:S01]  /*1b10*/  LOP3.LUT R16, R16, 0x800000, RZ, 0xfc, !PT ;  /* 0x0080000010107812 */ /* 0x000fe200078efcff */
[----:B------:R-:W-:-:S02]  /*1b20*/  IMAD.MOV R7, RZ, RZ, -R7 ;  /* 0x000000ffff077224 */ /* 0x000fc400078e0a07 */
[----:B------:R-:W-:Y:S02]  /*1b30*/  FSETP.NEU.FTZ.AND P0, PT, R11, R18, PT ;  /* 0x000000120b00720b */ /* 0x000fe40003f1d000 */
[----:B------:R-:W-:Y:S02]  /*1b40*/  SHF.L.U32 R13, R16, R13, RZ ;  /* 0x0000000d100d7219 */ /* 0x000fe400000006ff */
[----:B------:R-:W-:Y:S02]  /*1b50*/  SEL R7, R7, RZ, P3 ;  /* 0x000000ff07077207 */ /* 0x000fe40001800000 */
[----:B------:R-:W-:Y:S02]  /*1b60*/  ISETP.NE.AND P1, PT, R13, RZ, P1 ;  /* 0x000000ff0d00720c */ /* 0x000fe40000f25270 */
[----:B------:R-:W-:Y:S02]  /*1b70*/  SHF.R.U32.HI R7, RZ, R7, R16 ;  /* 0x00000007ff077219 */ /* 0x000fe40000011610 */
[----:B------:R-:W-:-:S02]  /*1b80*/  PLOP3.LUT P0, PT, P0, P1, PT, 0xf8, 0x8f ;  /* 0x00000000008f781c */ /* 0x000fc40000703f70 */
[----:B------:R-:W-:Y:S02]  /*1b90*/  SHF.R.U32.HI R16, RZ, 0x1, R7 ;  /* 0x00000001ff107819 */ /* 0x000fe40000011607 */
[----:B------:R-:W-:-:S04]  /*1ba0*/  SEL R11, RZ, 0x1, !P0 ;  /* 0x00000001ff0b7807 */ /* 0x000fc80004000000 */
[----:B------:R-:W-:-:S04]  /*1bb0*/  LOP3.LUT R18, R11, 0x1, R16, 0xf8, !PT ;  /* 0x000000010b127812 */ /* 0x000fc800078ef810 */
[----:B------:R-:W-:-:S05]  /*1bc0*/  LOP3.LUT R7, R18, R7, RZ, 0xc0, !PT ;  /* 0x0000000712077212 */ /* 0x000fca00078ec0ff */
[----:B------:R-:W-:-:S05]  /*1bd0*/  IMAD.IADD R7, R16, 0x1, R7 ;  /* 0x0000000110077824 */ /* 0x000fca00078e0207 */
[----:B------:R-:W-:Y:S01]  /*1be0*/  LOP3.LUT R0, R7, R0, RZ, 0xfc, !PT ;  /* 0x0000000007007212 */ /* 0x000fe200078efcff */
[----:B------:R-:W-:Y:S06]  /*1bf0*/  BRA `(.L_x_100) ;  /* 0x0000000000107947 */ /* 0x000fec0003800000 */
.L_x_99:
[----:B------:R-:W-:-:S04]  /*1c00*/  LOP3.LUT R0, R0, 0x80000000, RZ, 0xc0, !PT ;  /* 0x8000000000007812 */ /* 0x000fc800078ec0ff */
[----:B------:R-:W-:Y:S01]  /*1c10*/  LOP3.LUT R0, R0, 0x7f800000, RZ, 0xfc, !PT ;  /* 0x7f80000000007812 */ /* 0x000fe200078efcff */
[----:B------:R-:W-:Y:S06]  /*1c20*/  BRA `(.L_x_100) ;  /* 0x0000000000047947 */ /* 0x000fec0003800000 */
.L_x_98:
[----:B------:R-:W-:-:S07]  /*1c30*/  LEA R0, R16, R0, 0x17 ;  /* 0x0000000010007211 */ /* 0x000fce00078eb8ff */
.L_x_100:
[----:B------:R-:W-:Y:S05]  /*1c40*/  BSYNC.RECONVERGENT B3 ;  /* 0x0000000000037941 */ /* 0x000fea0003800200 */
.L_x_97:
[----:B------:R-:W-:Y:S05]  /*1c50*/  BRA `(.L_x_101) ;  /* 0x0000000000207947 */ /* 0x000fea0003800000 */
.L_x_96:
[----:B------:R-:W-:-:S04]  /*1c60*/  LOP3.LUT R0, R13, 0x80000000, R0, 0x48, !PT ;  /* 0x800000000d007812 */ /* 0x000fc800078e4800 */
[----:B------:R-:W-:Y:S01]  /*1c70*/  LOP3.LUT R0, R0, 0x7f800000, RZ, 0xfc, !PT ;  /* 0x7f80000000007812 */ /* 0x000fe200078efcff */
[----:B------:R-:W-:Y:S06]  /*1c80*/  BRA `(.L_x_101) ;  /* 0x0000000000147947 */ /* 0x000fec0003800000 */
.L_x_95:
[----:B------:R-:W-:Y:S01]  /*1c90*/  LOP3.LUT R0, R13, 0x80000000, R0, 0x48, !PT ;  /* 0x800000000d007812 */ /* 0x000fe200078e4800 */
[----:B------:R-:W-:Y:S06]  /*1ca0*/  BRA `(.L_x_101) ;  /* 0x00000000000c7947 */ /* 0x000fec0003800000 */
.L_x_94:
[----:B------:R-:W0:Y:S01]  /*1cb0*/  MUFU.RSQ R0, -QNAN ;  /* 0xffc0000000007908 */ /* 0x000e220000001400 */
[----:B------:R-:W-:Y:S05]  /*1cc0*/  BRA `(.L_x_101) ;  /* 0x0000000000047947 */ /* 0x000fea0003800000 */
.L_x_93:
[----:B------:R-:W-:-:S07]  /*1cd0*/  FADD.FTZ R0, R0, R6 ;  /* 0x0000000600007221 */ /* 0x000fce0000010000 */
.L_x_101:
[----:B------:R-:W-:Y:S05]  /*1ce0*/  BSYNC.RECONVERGENT B2 ;  /* 0x0000000000027941 */ /* 0x000fea0003800200 */
.L_x_91:
[----:B------:R-:W-:Y:S02]  /*1cf0*/  IMAD.MOV.U32 R11, RZ, RZ, 0x0 ;  /* 0x00000000ff0b7424 */ /* 0x000fe400078e00ff */
[----:B0-----:R-:W-:Y:S02]  /*1d00*/  IMAD.MOV.U32 R7, RZ, RZ, R0 ;  /* 0x000000ffff077224 */ /* 0x001fe400078e0000 */
[----:B------:R-:W-:Y:S05]  /*1d10*/  RET.REL.NODEC R10 `(_Z30assignGridInterpIndice2DKerneliiiiiiffPKiS0_PKfPiPf) ;  /* 0xffffffe00ab87950 */ /* 0x000fea0003c3ffff */
.L_x_102:
        /* <DEDUP_REMOVED lines=14> */
.L_x_110:


//--------------------- .text._Z20assignGridIn3DKerneliiiiPKiPi --------------------------
	.section	.text._Z20assignGridIn3DKerneliiiiPKiPi,"ax",@progbits
	.align	128
        .global         _Z20assignGridIn3DKerneliiiiPKiPi
        .type           _Z20assignGridIn3DKerneliiiiPKiPi,@function
        .size           _Z20assignGridIn3DKerneliiiiPKiPi,(.L_x_113 - _Z20assignGridIn3DKerneliiiiPKiPi)
        .other          _Z20assignGridIn3DKerneliiiiPKiPi,@"STO_CUDA_ENTRY STV_DEFAULT"
_Z20assignGridIn3DKerneliiiiPKiPi:
.text._Z20assignGridIn3DKerneliiiiPKiPi:
        /* <DEDUP_REMOVED lines=9> */
[----:B------:R-:W1:Y:S01]  /*0090*/  LDCU.64 UR4, c[0x0][0x358] ;  /* 0x00006b00ff0477ac */ /* 0x000e620008000a00 */
[----:B------:R-:W-:Y:S01]  /*00a0*/  SHF.L.U32 R5, R7, 0x2, RZ ;  /* 0x0000000207057819 */ /* 0x000fe200000006ff */
[----:B------:R-:W2:Y:S01]  /*00b0*/  LDCU UR6, c[0x0][0x384] ;  /* 0x00007080ff0677ac */ /* 0x000ea20008000800 */
[----:B------:R-:W3:Y:S03]  /*00c0*/  LDCU.64 UR8, c[0x0][0x388] ;  /* 0x00007100ff0877ac */ /* 0x000ee60008000a00 */
[----:B0-----:R-:W-:Y:S02]  /*00d0*/  IMAD.WIDE R2, R5, 0x4, R2 ;  /* 0x0000000405027825 */ /* 0x001fe400078e0202 */
[----:B------:R-:W0:Y:S03]  /*00e0*/  LDC.64 R4, c[0x0][0x398] ;  /* 0x0000e600ff047b82 */ /* 0x000e260000000a00 */
[----:B-1----:R-:W2:Y:S04]  /*00f0*/  LDG.E R0, desc[UR4][R2.64] ;  /* 0x0000000402007981 */ /* 0x002ea8000c1e1900 */
[----:B------:R-:W2:Y:S04]  /*0100*/  LDG.E R9, desc[UR4][R2.64+0x4] ;  /* 0x0000040402097981 */ /* 0x000ea8000c1e1900 */
[----:B------:R-:W3:Y:S04]  /*0110*/  LDG.E R6, desc[UR4][R2.64+0x8] ;  /* 0x0000080402067981 */ /* 0x000ee8000c1e1900 */
[----:B------:R-:W4:Y:S01]  /*0120*/  LDG.E R8, desc[UR4][R2.64+0xc] ;  /* 0x00000c0402087981 */ /* 0x000f22000c1e1900 */
[----:B--2---:R-:W-:-:S04]  /*0130*/  IMAD R9, R0, UR6, R9 ;  /* 0x0000000600097c24 */ /* 0x004fc8000f8e0209 */
[----:B---3--:R-:W-:-:S04]  /*0140*/  IMAD R9, R9, UR8, R6 ;  /* 0x0000000809097c24 */ /* 0x008fc8000f8e0206 */
[----:B----4-:R-:W-:-:S04]  /*0150*/  IMAD R9, R9, UR9, R8 ;  /* 0x0000000909097c24 */ /* 0x010fc8000f8e0208 */
[----:B0-----:R-:W-:-:S05]  /*0160*/  IMAD.WIDE R4, R9, 0x4, R4 ;  /* 0x0000000409047825 */ /* 0x001fca00078e0204 */
[----:B------:R-:W-:Y:S01]  /*0170*/  STG.E desc[UR4][R4.64], R7 ;  /* 0x0000000704007986 */ /* 0x000fe2000c101904 */
[----:B------:R-:W-:Y:S05]  /*0180*/  EXIT ;  /* 0x000000000000794d */ /* 0x000fea0003800000 */
.L_x_103:
        /* <DEDUP_REMOVED lines=15> */
.L_x_113:


//--------------------- .text._Z20assignGridIn2DKerneliiiPKiPi --------------------------
	.section	.text._Z20assignGridIn2DKerneliiiPKiPi,"ax",@progbits
	.align	128
        .global         _Z20assignGridIn2DKerneliiiPKiPi
        .type           _Z20assignGridIn2DKerneliiiPKiPi,@function
        .size           _Z20assignGridIn2DKerneliiiPKiPi,(.L_x_114 - _Z20assignGridIn2DKerneliiiPKiPi)
        .other          _Z20assignGridIn2DKerneliiiPKiPi,@"STO_CUDA_ENTRY STV_DEFAULT"
_Z20assignGridIn2DKerneliiiPKiPi:
.text._Z20assignGridIn2DKerneliiiPKiPi:
        /* <DEDUP_REMOVED lines=10> */
[----:B------:R-:W-:Y:S01]  /*00a0*/  LEA R5, R7, R7, 0x1 ;  /* 0x0000000707057211 */ /* 0x000fe200078e08ff */
[----:B------:R-:W2:Y:S01]  /*00b0*/  LDCU UR6, c[0x0][0x384] ;  /* 0x00007080ff0677ac */ /* 0x000ea20008000800 */
[----:B------:R-:W3:Y:S03]  /*00c0*/  LDCU UR7, c[0x0][0x388] ;  /* 0x00007100ff0777ac */ /* 0x000ee60008000800 */
[----:B0-----:R-:W-:Y:S02]  /*00d0*/  IMAD.WIDE R2, R5, 0x4, R2 ;  /* 0x0000000405027825 */ /* 0x001fe400078e0202 */
[----:B------:R-:W0:Y:S03]  /*00e0*/  LDC.64 R4, c[0x0][0x398] ;  /* 0x0000e600ff047b82 */ /* 0x000e260000000a00 */
[----:B-1----:R-:W2:Y:S04]  /*00f0*/  LDG.E R0, desc[UR4][R2.64] ;  /* 0x0000000402007981 */ /* 0x002ea8000c1e1900 */
[----:B------:R-:W2:Y:S04]  /*0100*/  LDG.E R9, desc[UR4][R2.64+0x4] ;  /* 0x0000040402097981 */ /* 0x000ea8000c1e1900 */
[----:B------:R-:W3:Y:S01]  /*0110*/  LDG.E R6, desc[UR4][R2.64+0x8] ;  /* 0x0000080402067981 */ /* 0x000ee2000c1e1900 */
[----:B--2---:R-:W-:-:S04]  /*0120*/  IMAD R9, R0, UR6, R9 ;  /* 0x0000000600097c24 */ /* 0x004fc8000f8e0209 */
[----:B---3--:R-:W-:-:S04]  /*0130*/  IMAD R9, R9, UR7, R6 ;  /* 0x0000000709097c24 */ /* 0x008fc8000f8e0206 */
[----:B0-----:R-:W-:-:S05]  /*0140*/  IMAD.WIDE R4, R9, 0x4, R4 ;  /* 0x0000000409047825 */ /* 0x001fca00078e0204 */
[----:B------:R-:W-:Y:S01]  /*0150*/  STG.E desc[UR4][R4.64], R7 ;  /* 0x0000000704007986 */ /* 0x000fe2000c101904 */
[----:B------:R-:W-:Y:S05]  /*0160*/  EXIT ;  /* 0x000000000000794d */ /* 0x000fea0003800000 */
.L_x_104:
        /* <DEDUP_REMOVED lines=9> */
.L_x_114:


//--------------------- .nv.shared.reserved.0     --------------------------
	.section	.nv.shared.reserved.0,"aw",@nobits
	.weak		__nv_reservedSMEM_offset_0_alias
	.size		__nv_reservedSMEM_offset_0_alias, 0, 64
	.other		__nv_reservedSMEM_offset_0_alias,@"STO_CUDA_RESERVED_SHARED STV_DEFAULT"
__nv_reservedSMEM_offset_0_alias:
	.zero		0
	.zero		64


//--------------------- .nv.constant0._Z30assignGridInterpIndice3DKerneliiiiiiifffPKiS0_PKfPiPf --------------------------
	.section	.nv.constant0._Z30assignGridInterpIndice3DKerneliiiiiiifffPKiS0_PKfPiPf,"a",@progbits
	.sectionflags	@""
	.align	4
.nv.constant0._Z30assignGridInterpIndice3DKerneliiiiiiifffPKiS0_PKfPiPf:
	.zero		976


//--------------------- .nv.constant0._Z30assignGridInterpIndice2DKerneliiiiiiffPKiS0_PKfPiPf --------------------------
	.section	.nv.constant0._Z30assignGridInterpIndice2DKerneliiiiiiffPKiS0_PKfPiPf,"a",@progbits
	.sectionflags	@""
	.align	4
.nv.constant0._Z30assignGridInterpIndice2DKerneliiiiiiffPKiS0_PKfPiPf:
	.zero		968


//--------------------- .nv.constant0._Z20assignGridIn3DKerneliiiiPKiPi --------------------------
	.section	.nv.constant0._Z20assignGridIn3DKerneliiiiPKiPi,"a",@progbits
	.sectionflags	@""
	.align	4
.nv.constant0._Z20assignGridIn3DKerneliiiiPKiPi:
	.zero		928


//--------------------- .nv.constant0._Z20assignGridIn2DKerneliiiPKiPi --------------------------
	.section	.nv.constant0._Z20assignGridIn2DKerneliiiPKiPi,"a",@progbits
	.sectionflags	@""
	.align	4
.nv.constant0._Z20assignGridIn2DKerneliiiPKiPi:
	.zero		928


//--------------------- SYMBOLS --------------------------

	.type		.nv.reservedSmem.offset0,@object
	.size		.nv.reservedSmem.offset0,0x4
